	.target	sm_100a

	.elftype	@"ET_EXEC"


//--------------------- .note.nv.tkinfo           --------------------------
	.section	.note.nv.tkinfo,"",@"SHT_NOTE"
	.sectionflags	@"SHF_NOTE_NV_TKINFO"
	.tkinfo
        /*0018*/ 	.word	0x00000002
        /*0030*/ 	.string	""
        /*0030*/ 	.string	"ptxas"
        /*0030*/ 	.string	"Cuda compilation tools, release 13.0, V13.0.88"
        /*0030*/ 	.string	"Build cuda_13.0.r13.0/compiler.36424714_0"
        /*0030*/ 	.string	"-arch sm_100a -m 64 "



//--------------------- .note.nv.cuinfo           --------------------------
	.section	.note.nv.cuinfo,"",@"SHT_NOTE"
	.sectionflags	@"SHF_NOTE_NV_CUINFO"
        /*0018*/ 	.short	0x0002
        /*001a*/ 	.short	0x0064
        /*001c*/ 	.short	0x0082
	.zero		2


//--------------------- .nv.info                  --------------------------
	.section	.nv.info,"",@"SHT_CUDA_INFO"
	.align	4


	//----- nvinfo : EIATTR_REGCOUNT
	.align		4
        /*0000*/ 	.byte	0x04, 0x2f
        /*0002*/ 	.short	(.L_20 - .L_19)
	.align		4
.L_19:
        /*0004*/ 	.word	index@(_ZN7cutlass13device_kernelINS_4gemm6kernel13GemmUniversalIN4cute5tupleIJiiiiEEENS1_10collective13CollectiveMmaINS1_35MainloopSm100TmaUmmaWarpSpecializedILi3ELi2ELi4ENS5_IJNS4_1CILi2EEESB_NSA_ILi1EEEEEEEENS5_IJNSA_ILi64EEENSA_ILi256EEENSA_ILi128EEEEEENS_12float_e4m3_tENS5_IJlSC_lEEESJ_SK_NS4_8TiledMMAINS4_8MMA_AtomIJNS4_10MMA_TraitsINS4_19SM100_MMA_F8F6F4_SSEJSJ_SJ_fSF_SG_NS4_17integral_constantINS4_4UMMA5MajorELSR_0EEESS_NSP_INSQ_7ScaleInELST_0EEESU_EEEEEENS4_6LayoutINS5_IJSC_SC_SC_EEENS5_IJNSA_ILi0EEESZ_SZ_EEEEENS5_IJNS4_10UnderscoreES12_S12_EEEEENS4_23SM90_TMA_LOAD_MULTICASTENS4_14ComposedLayoutINS4_7SwizzleILi3ELi4ELi3EEENS4_18smem_ptr_flag_bitsILi8EEENSX_INS5_IJNSA_ILi8EEESH_EEENS5_IJSH_SC_EEEEEEEvNS4_8identityES15_S1F_vS1G_EENS_8epilogue10collective18CollectiveEpilogueINS1I_23Sm100TmaWarpSpecializedILi4ELi2ELi32ELb0ELb0EEEJSI_NS5_IJNSX_ISF_SC_EES1N_EEESJ_SK_SJ_SK_NS1I_6fusion15FusionCallbacksIS1M_NS1P_17LinearCombinationISJ_fSJ_fLNS_15FloatRoundStyleE2EEESI_S1O_JEEENS4_5SM1004TMEM4LOAD26SM100_TMEM_LOAD_16dp32b32xENS4_13SM90_TMA_LOADENS16_INS17_ILi2ELi4ELi3EEES1A_NSX_INS5_IJS1B_SF_EEENS5_IJSF_SC_EEEEEEENS4_39AutoVectorizingCopyWithAssumedAlignmentILi128EEENS4_14SM90_TMA_STOREES24_S26_S26_EEEvvEEEEvNT_6ParamsE)
        /*0008*/ 	.word	0x00000075


	//----- nvinfo : EIATTR_FRAME_SIZE
	.align		4
.L_20:
        /*000c*/ 	.byte	0x04, 0x11
        /*000e*/ 	.short	(.L_22 - .L_21)
	.align		4
.L_21:
        /*0010*/ 	.word	index@($__internal_2_$__cuda_sm10x_tcgen05_guardrail_trap_unallocated_columns_being_dealloced)
        /*0014*/ 	.word	0x00000000


	//----- nvinfo : EIATTR_FRAME_SIZE
	.align		4
.L_22:
        /*0018*/ 	.byte	0x04, 0x11
        /*001a*/ 	.short	(.L_24 - .L_23)
	.align		4
.L_23:
        /*001c*/ 	.word	index@($__internal_1_$__cuda_sm10x_tcgen05_guardrail_trap_phase_invalid_during_alloc)
        /*0020*/ 	.word	0x00000000


	//----- nvinfo : EIATTR_FRAME_SIZE
	.align		4
.L_24:
        /*0024*/ 	.byte	0x04, 0x11
        /*0026*/ 	.short	(.L_26 - .L_25)
	.align		4
.L_25:
        /*0028*/ 	.word	index@($__internal_0_$__cuda_sm10x_tcgen05_guardrail_trap_col_being_dealloced_not_returned_by_alloc)
        /*002c*/ 	.word	0x00000000


	//----- nvinfo : EIATTR_FRAME_SIZE
	.align		4
.L_26:
        /*0030*/ 	.byte	0x04, 0x11
        /*0032*/ 	.short	(.L_28 - .L_27)
	.align		4
.L_27:
        /*0034*/ 	.word	index@(_ZN7cutlass13device_kernelINS_4gemm6kernel13GemmUniversalIN4cute5tupleIJiiiiEEENS1_10collective13CollectiveMmaINS1_35MainloopSm100TmaUmmaWarpSpecializedILi3ELi2ELi4ENS5_IJNS4_1CILi2EEESB_NSA_ILi1EEEEEEEENS5_IJNSA_ILi64EEENSA_ILi256EEENSA_ILi128EEEEEENS_12float_e4m3_tENS5_IJlSC_lEEESJ_SK_NS4_8TiledMMAINS4_8MMA_AtomIJNS4_10MMA_TraitsINS4_19SM100_MMA_F8F6F4_SSEJSJ_SJ_fSF_SG_NS4_17integral_constantINS4_4UMMA5MajorELSR_0EEESS_NSP_INSQ_7ScaleInELST_0EEESU_EEEEEENS4_6LayoutINS5_IJSC_SC_SC_EEENS5_IJNSA_ILi0EEESZ_SZ_EEEEENS5_IJNS4_10UnderscoreES12_S12_EEEEENS4_23SM90_TMA_LOAD_MULTICASTENS4_14ComposedLayoutINS4_7SwizzleILi3ELi4ELi3EEENS4_18smem_ptr_flag_bitsILi8EEENSX_INS5_IJNSA_ILi8EEESH_EEENS5_IJSH_SC_EEEEEEEvNS4_8identityES15_S1F_vS1G_EENS_8epilogue10collective18CollectiveEpilogueINS1I_23Sm100TmaWarpSpecializedILi4ELi2ELi32ELb0ELb0EEEJSI_NS5_IJNSX_ISF_SC_EES1N_EEESJ_SK_SJ_SK_NS1I_6fusion15FusionCallbacksIS1M_NS1P_17LinearCombinationISJ_fSJ_fLNS_15FloatRoundStyleE2EEESI_S1O_JEEENS4_5SM1004TMEM4LOAD26SM100_TMEM_LOAD_16dp32b32xENS4_13SM90_TMA_LOADENS16_INS17_ILi2ELi4ELi3EEES1A_NSX_INS5_IJS1B_SF_EEENS5_IJSF_SC_EEEEEEENS4_39AutoVectorizingCopyWithAssumedAlignmentILi128EEENS4_14SM90_TMA_STOREES24_S26_S26_EEEvvEEEEvNT_6ParamsE)
        /*0038*/ 	.word	0x00000000


	//----- nvinfo : EIATTR_MIN_STACK_SIZE
	.align		4
.L_28:
        /*003c*/ 	.byte	0x04, 0x12
        /*003e*/ 	.short	(.L_30 - .L_29)
	.align		4
.L_29:
        /*0040*/ 	.word	index@(_ZN7cutlass13device_kernelINS_4gemm6kernel13GemmUniversalIN4cute5tupleIJiiiiEEENS1_10collective13CollectiveMmaINS1_35MainloopSm100TmaUmmaWarpSpecializedILi3ELi2ELi4ENS5_IJNS4_1CILi2EEESB_NSA_ILi1EEEEEEEENS5_IJNSA_ILi64EEENSA_ILi256EEENSA_ILi128EEEEEENS_12float_e4m3_tENS5_IJlSC_lEEESJ_SK_NS4_8TiledMMAINS4_8MMA_AtomIJNS4_10MMA_TraitsINS4_19SM100_MMA_F8F6F4_SSEJSJ_SJ_fSF_SG_NS4_17integral_constantINS4_4UMMA5MajorELSR_0EEESS_NSP_INSQ_7ScaleInELST_0EEESU_EEEEEENS4_6LayoutINS5_IJSC_SC_SC_EEENS5_IJNSA_ILi0EEESZ_SZ_EEEEENS5_IJNS4_10UnderscoreES12_S12_EEEEENS4_23SM90_TMA_LOAD_MULTICASTENS4_14ComposedLayoutINS4_7SwizzleILi3ELi4ELi3EEENS4_18smem_ptr_flag_bitsILi8EEENSX_INS5_IJNSA_ILi8EEESH_EEENS5_IJSH_SC_EEEEEEEvNS4_8identityES15_S1F_vS1G_EENS_8epilogue10collective18CollectiveEpilogueINS1I_23Sm100TmaWarpSpecializedILi4ELi2ELi32ELb0ELb0EEEJSI_NS5_IJNSX_ISF_SC_EES1N_EEESJ_SK_SJ_SK_NS1I_6fusion15FusionCallbacksIS1M_NS1P_17LinearCombinationISJ_fSJ_fLNS_15FloatRoundStyleE2EEESI_S1O_JEEENS4_5SM1004TMEM4LOAD26SM100_TMEM_LOAD_16dp32b32xENS4_13SM90_TMA_LOADENS16_INS17_ILi2ELi4ELi3EEES1A_NSX_INS5_IJS1B_SF_EEENS5_IJSF_SC_EEEEEEENS4_39AutoVectorizingCopyWithAssumedAlignmentILi128EEENS4_14SM90_TMA_STOREES24_S26_S26_EEEvvEEEEvNT_6ParamsE)
        /*0044*/ 	.word	0x00000000
.L_30:


//--------------------- .nv.compat                --------------------------
	.section	.nv.compat,"",@"SHT_CUDA_COMPAT_INFO"
	.align	4
        /*0000*/ 	.byte	0x02, 0x09, 0x01, 0x00, 0x02, 0x02, 0x02, 0x00, 0x02, 0x05, 0x05, 0x00, 0x03, 0x07, 0x01, 0x01
        /*0010*/ 	.byte	0x02, 0x03, 0x01, 0x00, 0x02, 0x06, 0x01, 0x00, 0x04, 0x0b, 0x08, 0x00, 0x09, 0x00, 0x00, 0x00
        /*0020*/ 	.byte	0x00, 0x00, 0x00, 0x00


//--------------------- .nv.info._ZN7cutlass13device_kernelINS_4gemm6kernel13GemmUniversalIN4cute5tupleIJiiiiEEENS1_10collective13CollectiveMmaINS1_35MainloopSm100TmaUmmaWarpSpecializedILi3ELi2ELi4ENS5_IJNS4_1CILi2EEESB_NSA_ILi1EEEEEEEENS5_IJNSA_ILi64EEENSA_ILi256EEENSA_ILi128EEEEEENS_12float_e4m3_tENS5_IJlSC_lEEESJ_SK_NS4_8TiledMMAINS4_8MMA_AtomIJNS4_10MMA_TraitsINS4_19SM100_MMA_F8F6F4_SSEJSJ_SJ_fSF_SG_NS4_17integral_constantINS4_4UMMA5MajorELSR_0EEESS_NSP_INSQ_7ScaleInELST_0EEESU_EEEEEENS4_6LayoutINS5_IJSC_SC_SC_EEENS5_IJNSA_ILi0EEESZ_SZ_EEEEENS5_IJNS4_10UnderscoreES12_S12_EEEEENS4_23SM90_TMA_LOAD_MULTICASTENS4_14ComposedLayoutINS4_7SwizzleILi3ELi4ELi3EEENS4_18smem_ptr_flag_bitsILi8EEENSX_INS5_IJNSA_ILi8EEESH_EEENS5_IJSH_SC_EEEEEEEvNS4_8identityES15_S1F_vS1G_EENS_8epilogue10collective18CollectiveEpilogueINS1I_23Sm100TmaWarpSpecializedILi4ELi2ELi32ELb0ELb0EEEJSI_NS5_IJNSX_ISF_SC_EES1N_EEESJ_SK_SJ_SK_NS1I_6fusion15FusionCallbacksIS1M_NS1P_17LinearCombinationISJ_fSJ_fLNS_15FloatRoundStyleE2EEESI_S1O_JEEENS4_5SM1004TMEM4LOAD26SM100_TMEM_LOAD_16dp32b32xENS4_13SM90_TMA_LOADENS16_INS17_ILi2ELi4ELi3EEES1A_NSX_INS5_IJS1B_SF_EEENS5_IJSF_SC_EEEEEEENS4_39AutoVectorizingCopyWithAssumedAlignmentILi128EEENS4_14SM90_TMA_STOREES24_S26_S26_EEEvvEEEEvNT_6ParamsE --------------------------
	.section	.nv.info._ZN7cutlass13device_kernelINS_4gemm6kernel13GemmUniversalIN4cute5tupleIJiiiiEEENS1_10collective13CollectiveMmaINS1_35MainloopSm100TmaUmmaWarpSpecializedILi3ELi2ELi4ENS5_IJNS4_1CILi2EEESB_NSA_ILi1EEEEEEEENS5_IJNSA_ILi64EEENSA_ILi256EEENSA_ILi128EEEEEENS_12float_e4m3_tENS5_IJlSC_lEEESJ_SK_NS4_8TiledMMAINS4_8MMA_AtomIJNS4_10MMA_TraitsINS4_19SM100_MMA_F8F6F4_SSEJSJ_SJ_fSF_SG_NS4_17integral_constantINS4_4UMMA5MajorELSR_0EEESS_NSP_INSQ_7ScaleInELST_0EEESU_EEEEEENS4_6LayoutINS5_IJSC_SC_SC_EEENS5_IJNSA_ILi0EEESZ_SZ_EEEEENS5_IJNS4_10UnderscoreES12_S12_EEEEENS4_23SM90_TMA_LOAD_MULTICASTENS4_14ComposedLayoutINS4_7SwizzleILi3ELi4ELi3EEENS4_18smem_ptr_flag_bitsILi8EEENSX_INS5_IJNSA_ILi8EEESH_EEENS5_IJSH_SC_EEEEEEEvNS4_8identityES15_S1F_vS1G_EENS_8epilogue10collective18CollectiveEpilogueINS1I_23Sm100TmaWarpSpecializedILi4ELi2ELi32ELb0ELb0EEEJSI_NS5_IJNSX_ISF_SC_EES1N_EEESJ_SK_SJ_SK_NS1I_6fusion15FusionCallbacksIS1M_NS1P_17LinearCombinationISJ_fSJ_fLNS_15FloatRoundStyleE2EEESI_S1O_JEEENS4_5SM1004TMEM4LOAD26SM100_TMEM_LOAD_16dp32b32xENS4_13SM90_TMA_LOADENS16_INS17_ILi2ELi4ELi3EEES1A_NSX_INS5_IJS1B_SF_EEENS5_IJSF_SC_EEEEEEENS4_39AutoVectorizingCopyWithAssumedAlignmentILi128EEENS4_14SM90_TMA_STOREES24_S26_S26_EEEvvEEEEvNT_6ParamsE,"",@"SHT_CUDA_INFO"
	.sectionflags	@""
	.align	4


	//----- nvinfo : EIATTR_CUDA_API_VERSION
	.align		4
        /*0000*/ 	.byte	0x04, 0x37
        /*0002*/ 	.short	(.L_32 - .L_31)
.L_31:
        /*0004*/ 	.word	0x00000082


	//----- nvinfo : EIATTR_KPARAM_INFO
	.align		4
.L_32:
        /*0008*/ 	.byte	0x04, 0x17
        /*000a*/ 	.short	(.L_34 - .L_33)
.L_33:
        /*000c*/ 	.word	0x00000000
        /*0010*/ 	.short	0x0000
        /*0012*/ 	.short	0x0000
        /*0014*/ 	.byte	0x00, 0xf0, 0x01, 0x20


	//----- nvinfo : EIATTR_AT_ENTRY_FRAGMENTS
	.align		4
.L_34:
        /*0018*/ 	.byte	0x04, 0x4f
        /*001a*/ 	.short	(.L_36 - .L_35)


	//   ....[0]....
.L_35:
        /*001c*/ 	.word	0x00000006


	//----- nvinfo : EIATTR_RESERVED_SMEM_USED
	.align		4
.L_36:
        /*0020*/ 	.byte	0x01, 0x41
	.zero		2


	//----- nvinfo : EIATTR_SPARSE_MMA_MASK
	.align		4
        /*0024*/ 	.byte	0x03, 0x50
        /*0026*/ 	.short	0x0000


	//----- nvinfo : EIATTR_TCGEN05_1CTA_USED
	.align		4
        /*0028*/ 	.byte	0x01, 0x51
	.zero		2


	//----- nvinfo : EIATTR_MAXREG_COUNT
	.align		4
        /*002c*/ 	.byte	0x03, 0x1b
        /*002e*/ 	.short	0x00ff


	//----- nvinfo : EIATTR_NUM_BARRIERS
	.align		4
        /*0030*/ 	.byte	0x02, 0x4c
        /*0032*/ 	.byte	0x07
	.zero		1


	//----- nvinfo : EIATTR_EXTERNS
	.align		4
        /*0034*/ 	.byte	0x04, 0x0f
        /*0036*/ 	.short	(.L_38 - .L_37)


	//   ....[0]....
	.align		4
.L_37:
        /*0038*/ 	.word	index@(__assertfail)


	//----- nvinfo : EIATTR_MERCURY_ISA_VERSION
	.align		4
.L_38:
        /*003c*/ 	.byte	0x03, 0x5f
        /*003e*/ 	.short	0x0101


	//----- nvinfo : EIATTR_INT_WARP_WIDE_INSTR_OFFSETS
	.align		4
        /*0040*/ 	.byte	0x04, 0x31
        /*0042*/ 	.short	(.L_40 - .L_39)


	//   ....[0]....
.L_39:
        /*0044*/ 	.word	0x00003db0


	//   ....[1]....
        /*0048*/ 	.word	0x00003dd0


	//   ....[2]....
        /*004c*/ 	.word	0x00003e00


	//   ....[3]....
        /*0050*/ 	.word	0x00004980


	//   ....[4]....
        /*0054*/ 	.word	0x000049f0


	//   ....[5]....
        /*0058*/ 	.word	0x00004ac0


	//   ....[6]....
        /*005c*/ 	.word	0x00004b40


	//   ....[7]....
        /*0060*/ 	.word	0x00004c30


	//   ....[8]....
        /*0064*/ 	.word	0x00004cb0


	//   ....[9]....
        /*0068*/ 	.word	0x00004d90


	//   ....[10]....
        /*006c*/ 	.word	0x00004e40


	//----- nvinfo : EIATTR_COOP_GROUP_MASK_REGIDS
	.align		4
.L_40:
        /*0070*/ 	.byte	0x04, 0x29
        /*0072*/ 	.short	(.L_42 - .L_41)


	//   ....[0]....
.L_41:
        /*0074*/ 	.word	0xffffffff


	//   ....[1]....
        /*0078*/ 	.word	0xffffffff


	//   ....[2]....
        /*007c*/ 	.word	0xffffffff


	//   ....[3]....
        /*0080*/ 	.word	0xffffffff


	//   ....[4]....
        /*0084*/ 	.word	0xffffffff


	//   ....[5]....
        /*0088*/ 	.word	0xffffffff


	//   ....[6]....
        /*008c*/ 	.word	0xffffffff


	//   ....[7]....
        /*0090*/ 	.word	0xffffffff


	//   ....[8]....
        /*0094*/ 	.word	0xffffffff


	//   ....[9]....
        /*0098*/ 	.word	0xffffffff


	//   ....[10]....
        /*009c*/ 	.word	0xffffffff


	//   ....[11]....
        /*00a0*/ 	.word	0xffffffff


	//   ....[12]....
        /*00a4*/ 	.word	0xffffffff


	//   ....[13]....
        /*00a8*/ 	.word	0xffffffff


	//----- nvinfo : EIATTR_COOP_GROUP_INSTR_OFFSETS
	.align		4
.L_42:
        /*00ac*/ 	.byte	0x04, 0x28
        /*00ae*/ 	.short	(.L_44 - .L_43)


	//   ....[0]....
.L_43:
        /*00b0*/ 	.word	0x00000080


	//   ....[1]....
        /*00b4*/ 	.word	0x000004f0


	//   ....[2]....
        /*00b8*/ 	.word	0x00000680


	//   ....[3]....
        /*00bc*/ 	.word	0x00000820


	//   ....[4]....
        /*00c0*/ 	.word	0x00000920


	//   ....[5]....
        /*00c4*/ 	.word	0x00000a90


	//   ....[6]....
        /*00c8*/ 	.word	0x00000c30


	//   ....[7]....
        /*00cc*/ 	.word	0x00000de0


	//   ....[8]....
        /*00d0*/ 	.word	0x00002150


	//   ....[9]....
        /*00d4*/ 	.word	0x00002fa0


	//   ....[10]....
        /*00d8*/ 	.word	0x000031b0


	//   ....[11]....
        /*00dc*/ 	.word	0x000031e0


	//   ....[12]....
        /*00e0*/ 	.word	0x00003c90


	//   ....[13]....
        /*00e4*/ 	.word	0x00003ec0


	//----- nvinfo : EIATTR_VRC_CTA_INIT_COUNT
	.align		4
.L_44:
        /*00e8*/ 	.byte	0x02, 0x4a
        /*00ea*/ 	.byte	0x80
	.zero		1


	//----- nvinfo : EIATTR_SYSCALL_OFFSETS
	.align		4
        /*00ec*/ 	.byte	0x04, 0x46
        /*00ee*/ 	.short	(.L_46 - .L_45)


	//   ....[0]....
.L_45:
        /*00f0*/ 	.word	0x00005ad0


	//   ....[1]....
        /*00f4*/ 	.word	0x00005c10


	//   ....[2]....
        /*00f8*/ 	.word	0x00006440


	//   ....[3]....
        /*00fc*/ 	.word	0x000071d0


	//   ....[4]....
        /*0100*/ 	.word	0x00007f20


	//   ....[5]....
        /*0104*/ 	.word	0x00008ca0


	//----- nvinfo : EIATTR_MBARRIER_INSTR_OFFSETS
	.align		4
.L_46:
        /*0108*/ 	.byte	0x04, 0x39
        /*010a*/ 	.short	(.L_48 - .L_47)


	//   ....[0]....
.L_47:
        /*010c*/ 	.word	0x00000610
        /*0110*/ 	.word	0x000000ff
        /*0114*/ 	.word	0x00000000
        /*0118*/ 	.short	0x0100
        /*011a*/ 	.byte	0x04
	.zero		1


	//   ....[1]....
        /*011c*/ 	.word	0x00000620
        /*0120*/ 	.word	0x000000ff
        /*0124*/ 	.word	0x00000018
        /*0128*/ 	.short	0x0100
        /*012a*/ 	.byte	0x04
	.zero		1


	//   ....[2]....
        /*012c*/ 	.word	0x00000630
        /*0130*/ 	.word	0x000000ff
        /*0134*/ 	.word	0x00000008
        /*0138*/ 	.short	0x0100
        /*013a*/ 	.byte	0x04
	.zero		1


	//   ....[3]....
        /*013c*/ 	.word	0x00000640
        /*0140*/ 	.word	0x000000ff
        /*0144*/ 	.word	0x00000020
        /*0148*/ 	.short	0x0100
        /*014a*/ 	.byte	0x04
	.zero		1


	//   ....[4]....
        /*014c*/ 	.word	0x00000650
        /*0150*/ 	.word	0x000000ff
        /*0154*/ 	.word	0x00000010
        /*0158*/ 	.short	0x0100
        /*015a*/ 	.byte	0x04
	.zero		1


	//   ....[5]....
        /*015c*/ 	.word	0x00000660
        /*0160*/ 	.word	0x000000ff
        /*0164*/ 	.word	0x00000028
        /*0168*/ 	.short	0x0100
        /*016a*/ 	.byte	0x04
	.zero		1


	//   ....[6]....
        /*016c*/ 	.word	0x00000790
        /*0170*/ 	.word	0x000000ff
        /*0174*/ 	.word	0x00000030
        /*0178*/ 	.short	0x0100
        /*017a*/ 	.byte	0x04
	.zero		1


	//   ....[7]....
        /*017c*/ 	.word	0x000007a0
        /*0180*/ 	.word	0x000000ff
        /*0184*/ 	.word	0x00000050
        /*0188*/ 	.short	0x0100
        /*018a*/ 	.byte	0x04
	.zero		1


	//   ....[8]....
        /*018c*/ 	.word	0x000007b0
        /*0190*/ 	.word	0x000000ff
        /*0194*/ 	.word	0x00000038
        /*0198*/ 	.short	0x0100
        /*019a*/ 	.byte	0x04
	.zero		1


	//   ....[9]....
        /*019c*/ 	.word	0x000007c0
        /*01a0*/ 	.word	0x000000ff
        /*01a4*/ 	.word	0x00000058
        /*01a8*/ 	.short	0x0100
        /*01aa*/ 	.byte	0x04
	.zero		1


	//   ....[10]....
        /*01ac*/ 	.word	0x000007d0
        /*01b0*/ 	.word	0x000000ff
        /*01b4*/ 	.word	0x00000040
        /*01b8*/ 	.short	0x0100
        /*01ba*/ 	.byte	0x04
	.zero		1


	//   ....[11]....
        /*01bc*/ 	.word	0x000007e0
        /*01c0*/ 	.word	0x000000ff
        /*01c4*/ 	.word	0x00000060
        /*01c8*/ 	.short	0x0100
        /*01ca*/ 	.byte	0x04
	.zero		1


	//   ....[12]....
        /*01cc*/ 	.word	0x000007f0
        /*01d0*/ 	.word	0x000000ff
        /*01d4*/ 	.word	0x00000048
        /*01d8*/ 	.short	0x0100
        /*01da*/ 	.byte	0x04
	.zero		1


	//   ....[13]....
        /*01dc*/ 	.word	0x00000800
        /*01e0*/ 	.word	0x000000ff
        /*01e4*/ 	.word	0x00000068
        /*01e8*/ 	.short	0x0100
        /*01ea*/ 	.byte	0x04
	.zero		1


	//   ....[14]....
        /*01ec*/ 	.word	0x000008f0
        /*01f0*/ 	.word	0x000000ff
        /*01f4*/ 	.word	0x00000070
        /*01f8*/ 	.short	0x0100
        /*01fa*/ 	.byte	0x06
	.zero		1


	//   ....[15]....
        /*01fc*/ 	.word	0x00000900
        /*0200*/ 	.word	0x000000ff
        /*0204*/ 	.word	0x00000078
        /*0208*/ 	.short	0x0100
        /*020a*/ 	.byte	0x06
	.zero		1


	//   ....[16]....
        /*020c*/ 	.word	0x00000a40
        /*0210*/ 	.word	0x000000ff
        /*0214*/ 	.word	0x00000080
        /*0218*/ 	.short	0x0100
        /*021a*/ 	.byte	0x06
	.zero		1


	//   ....[17]....
        /*021c*/ 	.word	0x00000a50
        /*0220*/ 	.word	0x000000ff
        /*0224*/ 	.word	0x00000090
        /*0228*/ 	.short	0x0100
        /*022a*/ 	.byte	0x06
	.zero		1


	//   ....[18]....
        /*022c*/ 	.word	0x00000a60
        /*0230*/ 	.word	0x000000ff
        /*0234*/ 	.word	0x00000088
        /*0238*/ 	.short	0x0100
        /*023a*/ 	.byte	0x06
	.zero		1


	//   ....[19]....
        /*023c*/ 	.word	0x00000a70
        /*0240*/ 	.word	0x000000ff
        /*0244*/ 	.word	0x00000098
        /*0248*/ 	.short	0x0100
        /*024a*/ 	.byte	0x06
	.zero		1


	//   ....[20]....
        /*024c*/ 	.word	0x00000ba0
        /*0250*/ 	.word	0x000000ff
        /*0254*/ 	.word	0x000000a0
        /*0258*/ 	.short	0x0100
        /*025a*/ 	.byte	0x04
	.zero		1


	//   ....[21]....
        /*025c*/ 	.word	0x00000bb0
        /*0260*/ 	.word	0x000000ff
        /*0264*/ 	.word	0x000000c0
        /*0268*/ 	.short	0x0100
        /*026a*/ 	.byte	0x04
	.zero		1


	//   ....[22]....
        /*026c*/ 	.word	0x00000bc0
        /*0270*/ 	.word	0x000000ff
        /*0274*/ 	.word	0x000000a8
        /*0278*/ 	.short	0x0100
        /*027a*/ 	.byte	0x04
	.zero		1


	//   ....[23]....
        /*027c*/ 	.word	0x00000bd0
        /*0280*/ 	.word	0x000000ff
        /*0284*/ 	.word	0x000000c8
        /*0288*/ 	.short	0x0100
        /*028a*/ 	.byte	0x04
	.zero		1


	//   ....[24]....
        /*028c*/ 	.word	0x00000be0
        /*0290*/ 	.word	0x000000ff
        /*0294*/ 	.word	0x000000b0
        /*0298*/ 	.short	0x0100
        /*029a*/ 	.byte	0x04
	.zero		1


	//   ....[25]....
        /*029c*/ 	.word	0x00000bf0
        /*02a0*/ 	.word	0x000000ff
        /*02a4*/ 	.word	0x000000d0
        /*02a8*/ 	.short	0x0100
        /*02aa*/ 	.byte	0x04
	.zero		1


	//   ....[26]....
        /*02ac*/ 	.word	0x00000c00
        /*02b0*/ 	.word	0x000000ff
        /*02b4*/ 	.word	0x000000b8
        /*02b8*/ 	.short	0x0100
        /*02ba*/ 	.byte	0x04
	.zero		1


	//   ....[27]....
        /*02bc*/ 	.word	0x00000c10
        /*02c0*/ 	.word	0x000000ff
        /*02c4*/ 	.word	0x000000d8
        /*02c8*/ 	.short	0x0100
        /*02ca*/ 	.byte	0x04
	.zero		1


	//   ....[28]....
        /*02cc*/ 	.word	0x00000d00
        /*02d0*/ 	.word	0x000000ff
        /*02d4*/ 	.word	0x000000e0
        /*02d8*/ 	.short	0x0100
        /*02da*/ 	.byte	0x04
	.zero		1


	//   ....[29]....
        /*02dc*/ 	.word	0x00000d10
        /*02e0*/ 	.word	0x000000ff
        /*02e4*/ 	.word	0x000000f0
        /*02e8*/ 	.short	0x0100
        /*02ea*/ 	.byte	0x04
	.zero		1


	//   ....[30]....
        /*02ec*/ 	.word	0x00000d20
        /*02f0*/ 	.word	0x000000ff
        /*02f4*/ 	.word	0x000000e8
        /*02f8*/ 	.short	0x0100
        /*02fa*/ 	.byte	0x04
	.zero		1


	//   ....[31]....
        /*02fc*/ 	.word	0x00000d30
        /*0300*/ 	.word	0x000000ff
        /*0304*/ 	.word	0x000000f8
        /*0308*/ 	.short	0x0100
        /*030a*/ 	.byte	0x04
	.zero		1


	//   ....[32]....
        /*030c*/ 	.word	0x000019e0
        /*0310*/ 	.word	0x00000000
        /*0314*/ 	.word	0x000000f0
        /*0318*/ 	.short	0x010a
        /*031a*/ 	.byte	0xff
	.zero		1


	//   ....[33]....
        /*031c*/ 	.word	0x00001a00
        /*0320*/ 	.word	0x00000000
        /*0324*/ 	.word	0x000000e0
        /*0328*/ 	.short	0x0101
        /*032a*/ 	.byte	0xff
	.zero		1


	//   ....[34]....
        /*032c*/ 	.word	0x00001ac0
        /*0330*/ 	.word	0x000000ff
        /*0334*/ 	.word	0x00000018
        /*0338*/ 	.short	0x010a
        /*033a*/ 	.byte	0x04
	.zero		1


	//   ....[35]....
        /*033c*/ 	.word	0x00001b50
        /*0340*/ 	.word	0x000000ff
        /*0344*/ 	.word	0x00000018
        /*0348*/ 	.short	0x010a
        /*034a*/ 	.byte	0x21
	.zero		1


	//   ....[36]....
        /*034c*/ 	.word	0x00001ce0
        /*0350*/ 	.word	0x000000ff
        /*0354*/ 	.word	0x00000018
        /*0358*/ 	.short	0x010a
        /*035a*/ 	.byte	0x05
	.zero		1


	//   ....[37]....
        /*035c*/ 	.word	0x00001e10
        /*0360*/ 	.word	0x000000ff
        /*0364*/ 	.word	0x00000078
        /*0368*/ 	.short	0x0101
        /*036a*/ 	.byte	0x15
	.zero		1


	//   ....[38]....
        /*036c*/ 	.word	0x00001e30
        /*0370*/ 	.word	0x000000ff
        /*0374*/ 	.word	0x00000018
        /*0378*/ 	.short	0x010a
        /*037a*/ 	.byte	0x04
	.zero		1


	//   ....[39]....
        /*037c*/ 	.word	0x00001eb0
        /*0380*/ 	.word	0x000000ff
        /*0384*/ 	.word	0x00000018
        /*0388*/ 	.short	0x010a
        /*038a*/ 	.byte	0x11
	.zero		1


	//   ....[40]....
        /*038c*/ 	.word	0x00002040
        /*0390*/ 	.word	0x000000ff
        /*0394*/ 	.word	0x00000018
        /*0398*/ 	.short	0x010a
        /*039a*/ 	.byte	0x05
	.zero		1


	//   ....[41]....
        /*039c*/ 	.word	0x00002180
        /*03a0*/ 	.word	0x00000003
        /*03a4*/ 	.word	0x00000080
        /*03a8*/ 	.short	0x010a
        /*03aa*/ 	.byte	0xff
	.zero		1


	//   ....[42]....
        /*03ac*/ 	.word	0x000022d0
        /*03b0*/ 	.word	0x00000000
        /*03b4*/ 	.word	0x00000000
        /*03b8*/ 	.short	0x0101
        /*03ba*/ 	.byte	0xff
	.zero		1


	//   ....[43]....
        /*03bc*/ 	.word	0x00002880
        /*03c0*/ 	.word	0x000000ff
        /*03c4*/ 	.word	0x00000000
        /*03c8*/ 	.short	0x010a
        /*03ca*/ 	.byte	0x04
	.zero		1


	//   ....[44]....
        /*03cc*/ 	.word	0x00002910
        /*03d0*/ 	.word	0x000000ff
        /*03d4*/ 	.word	0x00000000
        /*03d8*/ 	.short	0x010a
        /*03da*/ 	.byte	0x05
	.zero		1


	//   ....[45]....
        /*03dc*/ 	.word	0x000029b0
        /*03e0*/ 	.word	0x00000000
        /*03e4*/ 	.word	0x00000000
        /*03e8*/ 	.short	0x010a
        /*03ea*/ 	.byte	0xff
	.zero		1


	//   ....[46]....
        /*03ec*/ 	.word	0x00002af0
        /*03f0*/ 	.word	0x00000002
        /*03f4*/ 	.word	0x000000e0
        /*03f8*/ 	.short	0x010a
        /*03fa*/ 	.byte	0xff
	.zero		1


	//   ....[47]....
        /*03fc*/ 	.word	0x00002b50
        /*0400*/ 	.word	0x00000004
        /*0404*/ 	.word	0x00000000
        /*0408*/ 	.short	0x0101
        /*040a*/ 	.byte	0xff
	.zero		1


	//   ....[48]....
        /*040c*/ 	.word	0x00002b70
        /*0410*/ 	.word	0x000000ff
        /*0414*/ 	.word	0x00000090
        /*0418*/ 	.short	0x010a
        /*041a*/ 	.byte	0x04
	.zero		1


	//   ....[49]....
        /*041c*/ 	.word	0x00002c90
        /*0420*/ 	.word	0x00000002
        /*0424*/ 	.word	0x00000080
        /*0428*/ 	.short	0x010a
        /*042a*/ 	.byte	0xff
	.zero		1


	//   ....[50]....
        /*042c*/ 	.word	0x00002da0
        /*0430*/ 	.word	0x00000002
        /*0434*/ 	.word	0x00000000
        /*0438*/ 	.short	0x0101
        /*043a*/ 	.byte	0xff
	.zero		1


	//   ....[51]....
        /*043c*/ 	.word	0x00002e30
        /*0440*/ 	.word	0x000000ff
        /*0444*/ 	.word	0x00000090
        /*0448*/ 	.short	0x0106
        /*044a*/ 	.byte	0x04
	.zero		1


	//   ....[52]....
        /*044c*/ 	.word	0x00002e50
        /*0450*/ 	.word	0x000000ff
        /*0454*/ 	.word	0x00000090
        /*0458*/ 	.short	0x010a
        /*045a*/ 	.byte	0x04
	.zero		1


	//   ....[53]....
        /*045c*/ 	.word	0x00002ee0
        /*0460*/ 	.word	0x000000ff
        /*0464*/ 	.word	0x00000090
        /*0468*/ 	.short	0x0106
        /*046a*/ 	.byte	0x07
	.zero		1


	//   ....[54]....
        /*046c*/ 	.word	0x00002f20
        /*0470*/ 	.word	0x00000000
        /*0474*/ 	.word	0x00000090
        /*0478*/ 	.short	0x010a
        /*047a*/ 	.byte	0xff
	.zero		1


	//   ....[55]....
        /*047c*/ 	.word	0x00003480
        /*0480*/ 	.word	0x00000000
        /*0484*/ 	.word	0x00000080
        /*0488*/ 	.short	0x010a
        /*048a*/ 	.byte	0xff
	.zero		1


	//   ....[56]....
        /*048c*/ 	.word	0x00003580
        /*0490*/ 	.word	0x00000003
        /*0494*/ 	.word	0x00000000
        /*0498*/ 	.short	0x0101
        /*049a*/ 	.byte	0xff
	.zero		1


	//   ....[57]....
        /*049c*/ 	.word	0x00003590
        /*04a0*/ 	.word	0x000000ff
        /*04a4*/ 	.word	0x00000000
        /*04a8*/ 	.short	0x010a
        /*04aa*/ 	.byte	0x04
	.zero		1


	//   ....[58]....
        /*04ac*/ 	.word	0x00003610
        /*04b0*/ 	.word	0x000000ff
        /*04b4*/ 	.word	0x000000c0
        /*04b8*/ 	.short	0x010a
        /*04ba*/ 	.byte	0x1f
	.zero		1


	//   ....[59]....
        /*04bc*/ 	.word	0x000036f0
        /*04c0*/ 	.word	0x000000ff
        /*04c4*/ 	.word	0x00000000
        /*04c8*/ 	.short	0x010a
        /*04ca*/ 	.byte	0x05
	.zero		1


	//   ....[60]....
        /*04cc*/ 	.word	0x00003830
        /*04d0*/ 	.word	0x000000ff
        /*04d4*/ 	.word	0x00000000
        /*04d8*/ 	.short	0x010a
        /*04da*/ 	.byte	0x04
	.zero		1


	//   ....[61]....
        /*04dc*/ 	.word	0x00003ac0
        /*04e0*/ 	.word	0x000000ff
        /*04e4*/ 	.word	0x00000000
        /*04e8*/ 	.short	0x010a
        /*04ea*/ 	.byte	0x04
	.zero		1


	//   ....[62]....
        /*04ec*/ 	.word	0x00003b50
        /*04f0*/ 	.word	0x000000ff
        /*04f4*/ 	.word	0x00000000
        /*04f8*/ 	.short	0x010a
        /*04fa*/ 	.byte	0x05
	.zero		1


	//   ....[63]....
        /*04fc*/ 	.word	0x00003be0
        /*0500*/ 	.word	0x000000ff
        /*0504*/ 	.word	0x00000000
        /*0508*/ 	.short	0x010a
        /*050a*/ 	.byte	0x05
	.zero		1


	//   ....[64]....
        /*050c*/ 	.word	0x00003c70
        /*0510*/ 	.word	0x000000ff
        /*0514*/ 	.word	0x00000000
        /*0518*/ 	.short	0x010a
        /*051a*/ 	.byte	0x04
	.zero		1


	//   ....[65]....
        /*051c*/ 	.word	0x00004180
        /*0520*/ 	.word	0x0000000c
        /*0524*/ 	.word	0x00000080
        /*0528*/ 	.short	0x010a
        /*052a*/ 	.byte	0xff
	.zero		1


	//   ....[66]....
        /*052c*/ 	.word	0x000042f0
        /*0530*/ 	.word	0x00000000
        /*0534*/ 	.word	0x00000000
        /*0538*/ 	.short	0x0101
        /*053a*/ 	.byte	0xff
	.zero		1


	//   ....[67]....
        /*053c*/ 	.word	0x00004780
        /*0540*/ 	.word	0x000000ff
        /*0544*/ 	.word	0x00000078
        /*0548*/ 	.short	0x010a
        /*054a*/ 	.byte	0x15
	.zero		1


	//   ....[68]....
        /*054c*/ 	.word	0x00004900
        /*0550*/ 	.word	0x000000ff
        /*0554*/ 	.word	0x00000050
        /*0558*/ 	.short	0x010a
        /*055a*/ 	.byte	0x15
	.zero		1


	//   ....[69]....
        /*055c*/ 	.word	0x00004a70
        /*0560*/ 	.word	0x000000ff
        /*0564*/ 	.word	0x00000030
        /*0568*/ 	.short	0x010b
        /*056a*/ 	.byte	0x15
	.zero		1


	//   ....[70]....
        /*056c*/ 	.word	0x00004a80
        /*0570*/ 	.word	0x000000ff
        /*0574*/ 	.word	0x00000000
        /*0578*/ 	.short	0x0101
        /*057a*/ 	.byte	0x28
	.zero		1


	//   ....[71]....
        /*057c*/ 	.word	0x00004a90
        /*0580*/ 	.word	0x000000ff
        /*0584*/ 	.word	0x00000058
        /*0588*/ 	.short	0x010a
        /*058a*/ 	.byte	0x15
	.zero		1


	//   ....[72]....
        /*058c*/ 	.word	0x00004be0
        /*0590*/ 	.word	0x000000ff
        /*0594*/ 	.word	0x00000038
        /*0598*/ 	.short	0x010b
        /*059a*/ 	.byte	0x15
	.zero		1


	//   ....[73]....
        /*059c*/ 	.word	0x00004bf0
        /*05a0*/ 	.word	0x000000ff
        /*05a4*/ 	.word	0x00000000
        /*05a8*/ 	.short	0x0101
        /*05aa*/ 	.byte	0x27
	.zero		1


	//   ....[74]....
        /*05ac*/ 	.word	0x00004c00
        /*05b0*/ 	.word	0x000000ff
        /*05b4*/ 	.word	0x00000060
        /*05b8*/ 	.short	0x010a
        /*05ba*/ 	.byte	0x15
	.zero		1


	//   ....[75]....
        /*05bc*/ 	.word	0x00004d40
        /*05c0*/ 	.word	0x000000ff
        /*05c4*/ 	.word	0x00000040
        /*05c8*/ 	.short	0x010b
        /*05ca*/ 	.byte	0x15
	.zero		1


	//   ....[76]....
        /*05cc*/ 	.word	0x00004d50
        /*05d0*/ 	.word	0x000000ff
        /*05d4*/ 	.word	0x00000000
        /*05d8*/ 	.short	0x0101
        /*05da*/ 	.byte	0x26
	.zero		1


	//   ....[77]....
        /*05dc*/ 	.word	0x00004d60
        /*05e0*/ 	.word	0x000000ff
        /*05e4*/ 	.word	0x00000068
        /*05e8*/ 	.short	0x010a
        /*05ea*/ 	.byte	0x15
	.zero		1


	//   ....[78]....
        /*05ec*/ 	.word	0x00004f50
        /*05f0*/ 	.word	0x000000ff
        /*05f4*/ 	.word	0x00000048
        /*05f8*/ 	.short	0x010b
        /*05fa*/ 	.byte	0x15
	.zero		1


	//   ....[79]....
        /*05fc*/ 	.word	0x00004f60
        /*0600*/ 	.word	0x000000ff
        /*0604*/ 	.word	0x00000000
        /*0608*/ 	.short	0x0101
        /*060a*/ 	.byte	0x25
	.zero		1


	//   ....[80]....
        /*060c*/ 	.word	0x00004f90
        /*0610*/ 	.word	0x000000ff
        /*0614*/ 	.word	0x00000050
        /*0618*/ 	.short	0x010a
        /*061a*/ 	.byte	0x15
	.zero		1


	//   ....[81]....
        /*061c*/ 	.word	0x00004fb0
        /*0620*/ 	.word	0x000000ff
        /*0624*/ 	.word	0x00000058
        /*0628*/ 	.short	0x010a
        /*062a*/ 	.byte	0x15
	.zero		1


	//   ....[82]....
        /*062c*/ 	.word	0x00004fd0
        /*0630*/ 	.word	0x000000ff
        /*0634*/ 	.word	0x00000060
        /*0638*/ 	.short	0x010a
        /*063a*/ 	.byte	0x15
	.zero		1


	//   ....[83]....
        /*063c*/ 	.word	0x00005010
        /*0640*/ 	.word	0x00000000
        /*0644*/ 	.word	0x00000068
        /*0648*/ 	.short	0x010a
        /*064a*/ 	.byte	0xff
	.zero		1


	//   ....[84]....
        /*064c*/ 	.word	0x00005360
        /*0650*/ 	.word	0x00000003
        /*0654*/ 	.word	0x00000080
        /*0658*/ 	.short	0x010a
        /*065a*/ 	.byte	0xff
	.zero		1


	//   ....[85]....
        /*065c*/ 	.word	0x000054e0
        /*0660*/ 	.word	0x00000000
        /*0664*/ 	.word	0x00000000
        /*0668*/ 	.short	0x0101
        /*066a*/ 	.byte	0xff
	.zero		1


	//   ....[86]....
        /*066c*/ 	.word	0x00006030
        /*0670*/ 	.word	0x00000002
        /*0674*/ 	.word	0x00000030
        /*0678*/ 	.short	0x010a
        /*067a*/ 	.byte	0xff
	.zero		1


	//   ....[87]....
        /*067c*/ 	.word	0x000060a0
        /*0680*/ 	.word	0x00000047
        /*0684*/ 	.word	0x000000a0
        /*0688*/ 	.short	0x010a
        /*068a*/ 	.byte	0xff
	.zero		1


	//   ....[88]....
        /*068c*/ 	.word	0x00006190
        /*0690*/ 	.word	0x00000002
        /*0694*/ 	.word	0x00000030
        /*0698*/ 	.short	0x010a
        /*069a*/ 	.byte	0xff
	.zero		1


	//   ....[89]....
        /*069c*/ 	.word	0x000062a0
        /*06a0*/ 	.word	0x00000000
        /*06a4*/ 	.word	0x00000000
        /*06a8*/ 	.short	0x0101
        /*06aa*/ 	.byte	0xff
	.zero		1


	//   ....[90]....
        /*06ac*/ 	.word	0x00006320
        /*06b0*/ 	.word	0x00000047
        /*06b4*/ 	.word	0x000000a0
        /*06b8*/ 	.short	0x010a
        /*06ba*/ 	.byte	0xff
	.zero		1


	//   ....[91]....
        /*06bc*/ 	.word	0x00006e70
        /*06c0*/ 	.word	0x00000070
        /*06c4*/ 	.word	0x00000030
        /*06c8*/ 	.short	0x010a
        /*06ca*/ 	.byte	0xff
	.zero		1


	//   ....[92]....
        /*06cc*/ 	.word	0x00006f40
        /*06d0*/ 	.word	0x00000070
        /*06d4*/ 	.word	0x00000030
        /*06d8*/ 	.short	0x010a
        /*06da*/ 	.byte	0xff
	.zero		1


	//   ....[93]....
        /*06dc*/ 	.word	0x00007050
        /*06e0*/ 	.word	0x00000000
        /*06e4*/ 	.word	0x00000000
        /*06e8*/ 	.short	0x0101
        /*06ea*/ 	.byte	0xff
	.zero		1


	//   ....[94]....
        /*06ec*/ 	.word	0x00007bc0
        /*06f0*/ 	.word	0x00000070
        /*06f4*/ 	.word	0x00000030
        /*06f8*/ 	.short	0x010a
        /*06fa*/ 	.byte	0xff
	.zero		1


	//   ....[95]....
        /*06fc*/ 	.word	0x00007c90
        /*0700*/ 	.word	0x00000070
        /*0704*/ 	.word	0x00000030
        /*0708*/ 	.short	0x010a
        /*070a*/ 	.byte	0xff
	.zero		1


	//   ....[96]....
        /*070c*/ 	.word	0x00007da0
        /*0710*/ 	.word	0x00000000
        /*0714*/ 	.word	0x00000000
        /*0718*/ 	.short	0x0101
        /*071a*/ 	.byte	0xff
	.zero		1


	//   ....[97]....
        /*071c*/ 	.word	0x00008940
        /*0720*/ 	.word	0x00000066
        /*0724*/ 	.word	0x00000030
        /*0728*/ 	.short	0x010a
        /*072a*/ 	.byte	0xff
	.zero		1


	//   ....[98]....
        /*072c*/ 	.word	0x00008a10
        /*0730*/ 	.word	0x00000066
        /*0734*/ 	.word	0x00000030
        /*0738*/ 	.short	0x010a
        /*073a*/ 	.byte	0xff
	.zero		1


	//   ....[99]....
        /*073c*/ 	.word	0x00008b20
        /*0740*/ 	.word	0x00000000
        /*0744*/ 	.word	0x00000000
        /*0748*/ 	.short	0x0101
        /*074a*/ 	.byte	0xff
	.zero		1


	//   ....[100]....
        /*074c*/ 	.word	0x00008fb0
        /*0750*/ 	.word	0x000000ff
        /*0754*/ 	.word	0x00000000
        /*0758*/ 	.short	0x0101
        /*075a*/ 	.byte	0x04
	.zero		1


	//   ....[101]....
        /*075c*/ 	.word	0x000097c0
        /*0760*/ 	.word	0x00000000
        /*0764*/ 	.word	0x000000f0
        /*0768*/ 	.short	0x010a
        /*076a*/ 	.byte	0xff
	.zero		1


	//   ....[102]....
        /*076c*/ 	.word	0x00009820
        /*0770*/ 	.word	0x00000000
        /*0774*/ 	.word	0x00000018
        /*0778*/ 	.short	0x010a
        /*077a*/ 	.byte	0xff
	.zero		1


	//   ....[103]....
        /*077c*/ 	.word	0x00009880
        /*0780*/ 	.word	0x00000000
        /*0784*/ 	.word	0x00000018
        /*0788*/ 	.short	0x010a
        /*078a*/ 	.byte	0xff
	.zero		1


	//   ....[104]....
        /*078c*/ 	.word	0x000098d0
        /*0790*/ 	.word	0x00000003
        /*0794*/ 	.word	0x00000080
        /*0798*/ 	.short	0x010a
        /*079a*/ 	.byte	0xff
	.zero		1


	//   ....[105]....
        /*079c*/ 	.word	0x00009930
        /*07a0*/ 	.word	0x00000000
        /*07a4*/ 	.word	0x00000000
        /*07a8*/ 	.short	0x010a
        /*07aa*/ 	.byte	0xff
	.zero		1


	//   ....[106]....
        /*07ac*/ 	.word	0x00009990
        /*07b0*/ 	.word	0x00000000
        /*07b4*/ 	.word	0x00000000
        /*07b8*/ 	.short	0x010a
        /*07ba*/ 	.byte	0xff
	.zero		1


	//   ....[107]....
        /*07bc*/ 	.word	0x000099e0
        /*07c0*/ 	.word	0x00000002
        /*07c4*/ 	.word	0x000000e0
        /*07c8*/ 	.short	0x010a
        /*07ca*/ 	.byte	0xff
	.zero		1


	//   ....[108]....
        /*07cc*/ 	.word	0x00009a40
        /*07d0*/ 	.word	0x00000002
        /*07d4*/ 	.word	0x00000090
        /*07d8*/ 	.short	0x010a
        /*07da*/ 	.byte	0xff
	.zero		1


	//   ....[109]....
        /*07dc*/ 	.word	0x00009a90
        /*07e0*/ 	.word	0x00000002
        /*07e4*/ 	.word	0x00000080
        /*07e8*/ 	.short	0x010a
        /*07ea*/ 	.byte	0xff
	.zero		1


	//   ....[110]....
        /*07ec*/ 	.word	0x00009af0
        /*07f0*/ 	.word	0x00000000
        /*07f4*/ 	.word	0x00000090
        /*07f8*/ 	.short	0x010a
        /*07fa*/ 	.byte	0xff
	.zero		1


	//   ....[111]....
        /*07fc*/ 	.word	0x00009b40
        /*0800*/ 	.word	0x00000000
        /*0804*/ 	.word	0x00000080
        /*0808*/ 	.short	0x010a
        /*080a*/ 	.byte	0xff
	.zero		1


	//   ....[112]....
        /*080c*/ 	.word	0x00009ba0
        /*0810*/ 	.word	0x00000003
        /*0814*/ 	.word	0x000000c0
        /*0818*/ 	.short	0x010a
        /*081a*/ 	.byte	0xff
	.zero		1


	//   ....[113]....
        /*081c*/ 	.word	0x00009c00
        /*0820*/ 	.word	0x00000000
        /*0824*/ 	.word	0x00000000
        /*0828*/ 	.short	0x010a
        /*082a*/ 	.byte	0xff
	.zero		1


	//   ....[114]....
        /*082c*/ 	.word	0x00009c60
        /*0830*/ 	.word	0x00000000
        /*0834*/ 	.word	0x00000000
        /*0838*/ 	.short	0x010a
        /*083a*/ 	.byte	0xff
	.zero		1


	//   ....[115]....
        /*083c*/ 	.word	0x00009cc0
        /*0840*/ 	.word	0x00000000
        /*0844*/ 	.word	0x00000000
        /*0848*/ 	.short	0x010a
        /*084a*/ 	.byte	0xff
	.zero		1


	//   ....[116]....
        /*084c*/ 	.word	0x00009d20
        /*0850*/ 	.word	0x00000000
        /*0854*/ 	.word	0x00000000
        /*0858*/ 	.short	0x010a
        /*085a*/ 	.byte	0xff
	.zero		1


	//   ....[117]....
        /*085c*/ 	.word	0x00009d80
        /*0860*/ 	.word	0x00000000
        /*0864*/ 	.word	0x00000000
        /*0868*/ 	.short	0x010a
        /*086a*/ 	.byte	0xff
	.zero		1


	//   ....[118]....
        /*086c*/ 	.word	0x00009dd0
        /*0870*/ 	.word	0x0000000c
        /*0874*/ 	.word	0x00000080
        /*0878*/ 	.short	0x010a
        /*087a*/ 	.byte	0xff
	.zero		1


	//   ....[119]....
        /*087c*/ 	.word	0x00009e30
        /*0880*/ 	.word	0x00000000
        /*0884*/ 	.word	0x00000078
        /*0888*/ 	.short	0x010a
        /*088a*/ 	.byte	0xff
	.zero		1


	//   ....[120]....
        /*088c*/ 	.word	0x00009e90
        /*0890*/ 	.word	0x00000000
        /*0894*/ 	.word	0x00000050
        /*0898*/ 	.short	0x010a
        /*089a*/ 	.byte	0xff
	.zero		1


	//   ....[121]....
        /*089c*/ 	.word	0x00009ef0
        /*08a0*/ 	.word	0x00000000
        /*08a4*/ 	.word	0x00000058
        /*08a8*/ 	.short	0x010a
        /*08aa*/ 	.byte	0xff
	.zero		1


	//   ....[122]....
        /*08ac*/ 	.word	0x00009f50
        /*08b0*/ 	.word	0x00000000
        /*08b4*/ 	.word	0x00000060
        /*08b8*/ 	.short	0x010a
        /*08ba*/ 	.byte	0xff
	.zero		1


	//   ....[123]....
        /*08bc*/ 	.word	0x00009fb0
        /*08c0*/ 	.word	0x00000000
        /*08c4*/ 	.word	0x00000068
        /*08c8*/ 	.short	0x010a
        /*08ca*/ 	.byte	0xff
	.zero		1


	//   ....[124]....
        /*08cc*/ 	.word	0x0000a010
        /*08d0*/ 	.word	0x00000000
        /*08d4*/ 	.word	0x00000050
        /*08d8*/ 	.short	0x010a
        /*08da*/ 	.byte	0xff
	.zero		1


	//   ....[125]....
        /*08dc*/ 	.word	0x0000a070
        /*08e0*/ 	.word	0x00000000
        /*08e4*/ 	.word	0x00000058
        /*08e8*/ 	.short	0x010a
        /*08ea*/ 	.byte	0xff
	.zero		1


	//   ....[126]....
        /*08ec*/ 	.word	0x0000a0d0
        /*08f0*/ 	.word	0x00000000
        /*08f4*/ 	.word	0x00000060
        /*08f8*/ 	.short	0x010a
        /*08fa*/ 	.byte	0xff
	.zero		1


	//   ....[127]....
        /*08fc*/ 	.word	0x0000a120
        /*0900*/ 	.word	0x00000003
        /*0904*/ 	.word	0x00000080
        /*0908*/ 	.short	0x010a
        /*090a*/ 	.byte	0xff
	.zero		1


	//   ....[128]....
        /*090c*/ 	.word	0x0000a170
        /*0910*/ 	.word	0x00000002
        /*0914*/ 	.word	0x00000030
        /*0918*/ 	.short	0x010a
        /*091a*/ 	.byte	0xff
	.zero		1


	//   ....[129]....
        /*091c*/ 	.word	0x0000a1c0
        /*0920*/ 	.word	0x00000047
        /*0924*/ 	.word	0x000000a0
        /*0928*/ 	.short	0x010a
        /*092a*/ 	.byte	0xff
	.zero		1


	//   ....[130]....
        /*092c*/ 	.word	0x0000a210
        /*0930*/ 	.word	0x00000070
        /*0934*/ 	.word	0x00000030
        /*0938*/ 	.short	0x010a
        /*093a*/ 	.byte	0xff
	.zero		1


	//   ....[131]....
        /*093c*/ 	.word	0x0000a260
        /*0940*/ 	.word	0x00000070
        /*0944*/ 	.word	0x00000030
        /*0948*/ 	.short	0x010a
        /*094a*/ 	.byte	0xff
	.zero		1


	//   ....[132]....
        /*094c*/ 	.word	0x0000a2b0
        /*0950*/ 	.word	0x00000066
        /*0954*/ 	.word	0x00000030
        /*0958*/ 	.short	0x010a
        /*095a*/ 	.byte	0xff
	.zero		1


	//----- nvinfo : EIATTR_NUM_MBARRIERS
	.align		4
.L_48:
        /*095c*/ 	.byte	0x03, 0x38
        /*095e*/ 	.short	0x0020


	//----- nvinfo : EIATTR_EXIT_INSTR_OFFSETS
	.align		4
        /*0960*/ 	.byte	0x04, 0x1c
        /*0962*/ 	.short	(.L_50 - .L_49)


	//   ....[0]....
.L_49:
        /*0964*/ 	.word	0x000029e0


	//   ....[1]....
        /*0968*/ 	.word	0x00002ef0


	//   ....[2]....
        /*096c*/ 	.word	0x00002f50


	//   ....[3]....
        /*0970*/ 	.word	0x00003ed0


	//   ....[4]....
        /*0974*/ 	.word	0x00005040


	//   ....[5]....
        /*0978*/ 	.word	0x00005080


	//   ....[6]....
        /*097c*/ 	.word	0x000097b0


	//----- nvinfo : EIATTR_MAX_THREADS
	.align		4
.L_50:
        /*0980*/ 	.byte	0x04, 0x05
        /*0982*/ 	.short	(.L_52 - .L_51)
.L_51:
        /*0984*/ 	.word	0x00000100
        /*0988*/ 	.word	0x00000001
        /*098c*/ 	.word	0x00000001


	//----- nvinfo : EIATTR_CRS_STACK_SIZE
	.align		4
.L_52:
        /*0990*/ 	.byte	0x04, 0x1e
        /*0992*/ 	.short	(.L_54 - .L_53)
.L_53:
        /*0994*/ 	.word	0x00000000


	//----- nvinfo : EIATTR_CBANK_PARAM_SIZE
	.align		4
.L_54:
        /*0998*/ 	.byte	0x03, 0x19
        /*099a*/ 	.short	0x0800


	//----- nvinfo : EIATTR_PARAM_CBANK
	.align		4
        /*099c*/ 	.byte	0x04, 0x0a
        /*099e*/ 	.short	(.L_56 - .L_55)
	.align		4
.L_55:
        /*09a0*/ 	.word	index@(.nv.constant0._ZN7cutlass13device_kernelINS_4gemm6kernel13GemmUniversalIN4cute5tupleIJiiiiEEENS1_10collective13CollectiveMmaINS1_35MainloopSm100TmaUmmaWarpSpecializedILi3ELi2ELi4ENS5_IJNS4_1CILi2EEESB_NSA_ILi1EEEEEEEENS5_IJNSA_ILi64EEENSA_ILi256EEENSA_ILi128EEEEEENS_12float_e4m3_tENS5_IJlSC_lEEESJ_SK_NS4_8TiledMMAINS4_8MMA_AtomIJNS4_10MMA_TraitsINS4_19SM100_MMA_F8F6F4_SSEJSJ_SJ_fSF_SG_NS4_17integral_constantINS4_4UMMA5MajorELSR_0EEESS_NSP_INSQ_7ScaleInELST_0EEESU_EEEEEENS4_6LayoutINS5_IJSC_SC_SC_EEENS5_IJNSA_ILi0EEESZ_SZ_EEEEENS5_IJNS4_10UnderscoreES12_S12_EEEEENS4_23SM90_TMA_LOAD_MULTICASTENS4_14ComposedLayoutINS4_7SwizzleILi3ELi4ELi3EEENS4_18smem_ptr_flag_bitsILi8EEENSX_INS5_IJNSA_ILi8EEESH_EEENS5_IJSH_SC_EEEEEEEvNS4_8identityES15_S1F_vS1G_EENS_8epilogue10collective18CollectiveEpilogueINS1I_23Sm100TmaWarpSpecializedILi4ELi2ELi32ELb0ELb0EEEJSI_NS5_IJNSX_ISF_SC_EES1N_EEESJ_SK_SJ_SK_NS1I_6fusion15FusionCallbacksIS1M_NS1P_17LinearCombinationISJ_fSJ_fLNS_15FloatRoundStyleE2EEESI_S1O_JEEENS4_5SM1004TMEM4LOAD26SM100_TMEM_LOAD_16dp32b32xENS4_13SM90_TMA_LOADENS16_INS17_ILi2ELi4ELi3EEES1A_NSX_INS5_IJS1B_SF_EEENS5_IJSF_SC_EEEEEEENS4_39AutoVectorizingCopyWithAssumedAlignmentILi128EEENS4_14SM90_TMA_STOREES24_S26_S26_EEEvvEEEEvNT_6ParamsE)
        /*09a4*/ 	.short	0x0380
        /*09a6*/ 	.short	0x0800


	//----- nvinfo : EIATTR_SW_WAR
	.align		4
.L_56:
        /*09a8*/ 	.byte	0x04, 0x36
        /*09aa*/ 	.short	(.L_58 - .L_57)
.L_57:
        /*09ac*/ 	.word	0x00000008
.L_58:


//--------------------- .nv.callgraph             --------------------------
	.section	.nv.callgraph,"",@"SHT_CUDA_CALLGRAPH"
	.align	4
	.sectionentsize	8
	.align		4
        /*0000*/ 	.word	0x00000000
	.align		4
        /*0004*/ 	.word	0xffffffff
	.align		4
        /*0008*/ 	.word	index@(_ZN7cutlass13device_kernelINS_4gemm6kernel13GemmUniversalIN4cute5tupleIJiiiiEEENS1_10collective13CollectiveMmaINS1_35MainloopSm100TmaUmmaWarpSpecializedILi3ELi2ELi4ENS5_IJNS4_1CILi2EEESB_NSA_ILi1EEEEEEEENS5_IJNSA_ILi64EEENSA_ILi256EEENSA_ILi128EEEEEENS_12float_e4m3_tENS5_IJlSC_lEEESJ_SK_NS4_8TiledMMAINS4_8MMA_AtomIJNS4_10MMA_TraitsINS4_19SM100_MMA_F8F6F4_SSEJSJ_SJ_fSF_SG_NS4_17integral_constantINS4_4UMMA5MajorELSR_0EEESS_NSP_INSQ_7ScaleInELST_0EEESU_EEEEEENS4_6LayoutINS5_IJSC_SC_SC_EEENS5_IJNSA_ILi0EEESZ_SZ_EEEEENS5_IJNS4_10UnderscoreES12_S12_EEEEENS4_23SM90_TMA_LOAD_MULTICASTENS4_14ComposedLayoutINS4_7SwizzleILi3ELi4ELi3EEENS4_18smem_ptr_flag_bitsILi8EEENSX_INS5_IJNSA_ILi8EEESH_EEENS5_IJSH_SC_EEEEEEEvNS4_8identityES15_S1F_vS1G_EENS_8epilogue10collective18CollectiveEpilogueINS1I_23Sm100TmaWarpSpecializedILi4ELi2ELi32ELb0ELb0EEEJSI_NS5_IJNSX_ISF_SC_EES1N_EEESJ_SK_SJ_SK_NS1I_6fusion15FusionCallbacksIS1M_NS1P_17LinearCombinationISJ_fSJ_fLNS_15FloatRoundStyleE2EEESI_S1O_JEEENS4_5SM1004TMEM4LOAD26SM100_TMEM_LOAD_16dp32b32xENS4_13SM90_TMA_LOADENS16_INS17_ILi2ELi4ELi3EEES1A_NSX_INS5_IJS1B_SF_EEENS5_IJSF_SC_EEEEEEENS4_39AutoVectorizingCopyWithAssumedAlignmentILi128EEENS4_14SM90_TMA_STOREES24_S26_S26_EEEvvEEEEvNT_6ParamsE)
	.align		4
        /*000c*/ 	.word	index@(__assertfail)
	.align		4
        /*0010*/ 	.word	0x00000000
	.align		4
        /*0014*/ 	.word	0xfffffffe
	.align		4
        /*0018*/ 	.word	0x00000000
	.align		4
        /*001c*/ 	.word	0xfffffffd
	.align		4
        /*0020*/ 	.word	0x00000000
	.align		4
        /*0024*/ 	.word	0xfffffffc


//--------------------- .nv.constant4             --------------------------
	.section	.nv.constant4,"a",@progbits
	.align	8
	.align		8
.nv.constant4:
        /*0000*/ 	.dword	__assertfail
	.align		8
        /*0008*/ 	.dword	__unnamed_1
	.align		8
        /*0010*/ 	.dword	__unnamed_2
	.align		8
        /*0018*/ 	.dword	__unnamed_3
	.align		8
        /*0020*/ 	.dword	_ZN39_INTERNAL_1ca9c316_4_k_cu_cb2591de_85814cuda3std3__45__cpo5beginE
	.align		8
        /*0028*/ 	.dword	_ZN39_INTERNAL_1ca9c316_4_k_cu_cb2591de_85814cuda3std3__45__cpo3endE
	.align		8
        /*0030*/ 	.dword	_ZN39_INTERNAL_1ca9c316_4_k_cu_cb2591de_85814cuda3std3__45__cpo6cbeginE
	.align		8
        /*0038*/ 	.dword	_ZN39_INTERNAL_1ca9c316_4_k_cu_cb2591de_85814cuda3std3__45__cpo4cendE
	.align		8
        /*0040*/ 	.dword	_ZN39_INTERNAL_1ca9c316_4_k_cu_cb2591de_85814cuda3std3__441_GLOBAL__N__1ca9c316_4_k_cu_cb2591de_85816ignoreE
	.align		8
        /*0048*/ 	.dword	_ZN39_INTERNAL_1ca9c316_4_k_cu_cb2591de_85814cuda3std3__419piecewise_constructE
	.align		8
        /*0050*/ 	.dword	_ZN39_INTERNAL_1ca9c316_4_k_cu_cb2591de_85814cuda3std3__48in_placeE
	.align		8
        /*0058*/ 	.dword	_ZN39_INTERNAL_1ca9c316_4_k_cu_cb2591de_85814cuda3std6ranges3__45__cpo4swapE
	.align		8
        /*0060*/ 	.dword	_ZN39_INTERNAL_1ca9c316_4_k_cu_cb2591de_85814cuda3std6ranges3__45__cpo9iter_moveE
	.align		8
        /*0068*/ 	.dword	_ZN39_INTERNAL_1ca9c316_4_k_cu_cb2591de_85814cute7productE
	.align		8
        /*0070*/ 	.dword	_ZN39_INTERNAL_1ca9c316_4_k_cu_cb2591de_85814cute1_E
	.align		8
        /*0078*/ 	.dword	$str$25
	.align		8
        /*0080*/ 	.dword	$str$26
	.align		8
        /*0088*/ 	.dword	$str$27
	.align		8
        /*0090*/ 	.dword	$str$28


//--------------------- .text._ZN7cutlass13device_kernelINS_4gemm6kernel13GemmUniversalIN4cute5tupleIJiiiiEEENS1_10collective13CollectiveMmaINS1_35MainloopSm100TmaUmmaWarpSpecializedILi3ELi2ELi4ENS5_IJNS4_1CILi2EEESB_NSA_ILi1EEEEEEEENS5_IJNSA_ILi64EEENSA_ILi256EEENSA_ILi128EEEEEENS_12float_e4m3_tENS5_IJlSC_lEEESJ_SK_NS4_8TiledMMAINS4_8MMA_AtomIJNS4_10MMA_TraitsINS4_19SM100_MMA_F8F6F4_SSEJSJ_SJ_fSF_SG_NS4_17integral_constantINS4_4UMMA5MajorELSR_0EEESS_NSP_INSQ_7ScaleInELST_0EEESU_EEEEEENS4_6LayoutINS5_IJSC_SC_SC_EEENS5_IJNSA_ILi0EEESZ_SZ_EEEEENS5_IJNS4_10UnderscoreES12_S12_EEEEENS4_23SM90_TMA_LOAD_MULTICASTENS4_14ComposedLayoutINS4_7SwizzleILi3ELi4ELi3EEENS4_18smem_ptr_flag_bitsILi8EEENSX_INS5_IJNSA_ILi8EEESH_EEENS5_IJSH_SC_EEEEEEEvNS4_8identityES15_S1F_vS1G_EENS_8epilogue10collective18CollectiveEpilogueINS1I_23Sm100TmaWarpSpecializedILi4ELi2ELi32ELb0ELb0EEEJSI_NS5_IJNSX_ISF_SC_EES1N_EEESJ_SK_SJ_SK_NS1I_6fusion15FusionCallbacksIS1M_NS1P_17LinearCombinationISJ_fSJ_fLNS_15FloatRoundStyleE2EEESI_S1O_JEEENS4_5SM1004TMEM4LOAD26SM100_TMEM_LOAD_16dp32b32xENS4_13SM90_TMA_LOADENS16_INS17_ILi2ELi4ELi3EEES1A_NSX_INS5_IJS1B_SF_EEENS5_IJSF_SC_EEEEEEENS4_39AutoVectorizingCopyWithAssumedAlignmentILi128EEENS4_14SM90_TMA_STOREES24_S26_S26_EEEvvEEEEvNT_6ParamsE --------------------------
	.section	.text._ZN7cutlass13device_kernelINS_4gemm6kernel13GemmUniversalIN4cute5tupleIJiiiiEEENS1_10collective13CollectiveMmaINS1_35MainloopSm100TmaUmmaWarpSpecializedILi3ELi2ELi4ENS5_IJNS4_1CILi2EEESB_NSA_ILi1EEEEEEEENS5_IJNSA_ILi64EEENSA_ILi256EEENSA_ILi128EEEEEENS_12float_e4m3_tENS5_IJlSC_lEEESJ_SK_NS4_8TiledMMAINS4_8MMA_AtomIJNS4_10MMA_TraitsINS4_19SM100_MMA_F8F6F4_SSEJSJ_SJ_fSF_SG_NS4_17integral_constantINS4_4UMMA5MajorELSR_0EEESS_NSP_INSQ_7ScaleInELST_0EEESU_EEEEEENS4_6LayoutINS5_IJSC_SC_SC_EEENS5_IJNSA_ILi0EEESZ_SZ_EEEEENS5_IJNS4_10UnderscoreES12_S12_EEEEENS4_23SM90_TMA_LOAD_MULTICASTENS4_14ComposedLayoutINS4_7SwizzleILi3ELi4ELi3EEENS4_18smem_ptr_flag_bitsILi8EEENSX_INS5_IJNSA_ILi8EEESH_EEENS5_IJSH_SC_EEEEEEEvNS4_8identityES15_S1F_vS1G_EENS_8epilogue10collective18CollectiveEpilogueINS1I_23Sm100TmaWarpSpecializedILi4ELi2ELi32ELb0ELb0EEEJSI_NS5_IJNSX_ISF_SC_EES1N_EEESJ_SK_SJ_SK_NS1I_6fusion15FusionCallbacksIS1M_NS1P_17LinearCombinationISJ_fSJ_fLNS_15FloatRoundStyleE2EEESI_S1O_JEEENS4_5SM1004TMEM4LOAD26SM100_TMEM_LOAD_16dp32b32xENS4_13SM90_TMA_LOADENS16_INS17_ILi2ELi4ELi3EEES1A_NSX_INS5_IJS1B_SF_EEENS5_IJSF_SC_EEEEEEENS4_39AutoVectorizingCopyWithAssumedAlignmentILi128EEENS4_14SM90_TMA_STOREES24_S26_S26_EEEvvEEEEvNT_6ParamsE,"ax",@progbits
	.align	128
.text._ZN7cutlass13device_kernelINS_4gemm6kernel13GemmUniversalIN4cute5tupleIJiiiiEEENS1_10collective13CollectiveMmaINS1_35MainloopSm100TmaUmmaWarpSpecializedILi3ELi2ELi4ENS5_IJNS4_1CILi2EEESB_NSA_ILi1EEEEEEEENS5_IJNSA_ILi64EEENSA_ILi256EEENSA_ILi128EEEEEENS_12float_e4m3_tENS5_IJlSC_lEEESJ_SK_NS4_8TiledMMAINS4_8MMA_AtomIJNS4_10MMA_TraitsINS4_19SM100_MMA_F8F6F4_SSEJSJ_SJ_fSF_SG_NS4_17integral_constantINS4_4UMMA5MajorELSR_0EEESS_NSP_INSQ_7ScaleInELST_0EEESU_EEEEEENS4_6LayoutINS5_IJSC_SC_SC_EEENS5_IJNSA_ILi0EEESZ_SZ_EEEEENS5_IJNS4_10UnderscoreES12_S12_EEEEENS4_23SM90_TMA_LOAD_MULTICASTENS4_14ComposedLayoutINS4_7SwizzleILi3ELi4ELi3EEENS4_18smem_ptr_flag_bitsILi8EEENSX_INS5_IJNSA_ILi8EEESH_EEENS5_IJSH_SC_EEEEEEEvNS4_8identityES15_S1F_vS1G_EENS_8epilogue10collective18CollectiveEpilogueINS1I_23Sm100TmaWarpSpecializedILi4ELi2ELi32ELb0ELb0EEEJSI_NS5_IJNSX_ISF_SC_EES1N_EEESJ_SK_SJ_SK_NS1I_6fusion15FusionCallbacksIS1M_NS1P_17LinearCombinationISJ_fSJ_fLNS_15FloatRoundStyleE2EEESI_S1O_JEEENS4_5SM1004TMEM4LOAD26SM100_TMEM_LOAD_16dp32b32xENS4_13SM90_TMA_LOADENS16_INS17_ILi2ELi4ELi3EEES1A_NSX_INS5_IJS1B_SF_EEENS5_IJSF_SC_EEEEEEENS4_39AutoVectorizingCopyWithAssumedAlignmentILi128EEENS4_14SM90_TMA_STOREES24_S26_S26_EEEvvEEEEvNT_6ParamsE:
        .type           _ZN7cutlass13device_kernelINS_4gemm6kernel13GemmUniversalIN4cute5tupleIJiiiiEEENS1_10collective13CollectiveMmaINS1_35MainloopSm100TmaUmmaWarpSpecializedILi3ELi2ELi4ENS5_IJNS4_1CILi2EEESB_NSA_ILi1EEEEEEEENS5_IJNSA_ILi64EEENSA_ILi256EEENSA_ILi128EEEEEENS_12float_e4m3_tENS5_IJlSC_lEEESJ_SK_NS4_8TiledMMAINS4_8MMA_AtomIJNS4_10MMA_TraitsINS4_19SM100_MMA_F8F6F4_SSEJSJ_SJ_fSF_SG_NS4_17integral_constantINS4_4UMMA5MajorELSR_0EEESS_NSP_INSQ_7ScaleInELST_0EEESU_EEEEEENS4_6LayoutINS5_IJSC_SC_SC_EEENS5_IJNSA_ILi0EEESZ_SZ_EEEEENS5_IJNS4_10UnderscoreES12_S12_EEEEENS4_23SM90_TMA_LOAD_MULTICASTENS4_14ComposedLayoutINS4_7SwizzleILi3ELi4ELi3EEENS4_18smem_ptr_flag_bitsILi8EEENSX_INS5_IJNSA_ILi8EEESH_EEENS5_IJSH_SC_EEEEEEEvNS4_8identityES15_S1F_vS1G_EENS_8epilogue10collective18CollectiveEpilogueINS1I_23Sm100TmaWarpSpecializedILi4ELi2ELi32ELb0ELb0EEEJSI_NS5_IJNSX_ISF_SC_EES1N_EEESJ_SK_SJ_SK_NS1I_6fusion15FusionCallbacksIS1M_NS1P_17LinearCombinationISJ_fSJ_fLNS_15FloatRoundStyleE2EEESI_S1O_JEEENS4_5SM1004TMEM4LOAD26SM100_TMEM_LOAD_16dp32b32xENS4_13SM90_TMA_LOADENS16_INS17_ILi2ELi4ELi3EEES1A_NSX_INS5_IJS1B_SF_EEENS5_IJSF_SC_EEEEEEENS4_39AutoVectorizingCopyWithAssumedAlignmentILi128EEENS4_14SM90_TMA_STOREES24_S26_S26_EEEvvEEEEvNT_6ParamsE,@function
        .size           _ZN7cutlass13device_kernelINS_4gemm6kernel13GemmUniversalIN4cute5tupleIJiiiiEEENS1_10collective13CollectiveMmaINS1_35MainloopSm100TmaUmmaWarpSpecializedILi3ELi2ELi4ENS5_IJNS4_1CILi2EEESB_NSA_ILi1EEEEEEEENS5_IJNSA_ILi64EEENSA_ILi256EEENSA_ILi128EEEEEENS_12float_e4m3_tENS5_IJlSC_lEEESJ_SK_NS4_8TiledMMAINS4_8MMA_AtomIJNS4_10MMA_TraitsINS4_19SM100_MMA_F8F6F4_SSEJSJ_SJ_fSF_SG_NS4_17integral_constantINS4_4UMMA5MajorELSR_0EEESS_NSP_INSQ_7ScaleInELST_0EEESU_EEEEEENS4_6LayoutINS5_IJSC_SC_SC_EEENS5_IJNSA_ILi0EEESZ_SZ_EEEEENS5_IJNS4_10UnderscoreES12_S12_EEEEENS4_23SM90_TMA_LOAD_MULTICASTENS4_14ComposedLayoutINS4_7SwizzleILi3ELi4ELi3EEENS4_18smem_ptr_flag_bitsILi8EEENSX_INS5_IJNSA_ILi8EEESH_EEENS5_IJSH_SC_EEEEEEEvNS4_8identityES15_S1F_vS1G_EENS_8epilogue10collective18CollectiveEpilogueINS1I_23Sm100TmaWarpSpecializedILi4ELi2ELi32ELb0ELb0EEEJSI_NS5_IJNSX_ISF_SC_EES1N_EEESJ_SK_SJ_SK_NS1I_6fusion15FusionCallbacksIS1M_NS1P_17LinearCombinationISJ_fSJ_fLNS_15FloatRoundStyleE2EEESI_S1O_JEEENS4_5SM1004TMEM4LOAD26SM100_TMEM_LOAD_16dp32b32xENS4_13SM90_TMA_LOADENS16_INS17_ILi2ELi4ELi3EEES1A_NSX_INS5_IJS1B_SF_EEENS5_IJSF_SC_EEEEEEENS4_39AutoVectorizingCopyWithAssumedAlignmentILi128EEENS4_14SM90_TMA_STOREES24_S26_S26_EEEvvEEEEvNT_6ParamsE,(.L_x_174 - _ZN7cutlass13device_kernelINS_4gemm6kernel13GemmUniversalIN4cute5tupleIJiiiiEEENS1_10collective13CollectiveMmaINS1_35MainloopSm100TmaUmmaWarpSpecializedILi3ELi2ELi4ENS5_IJNS4_1CILi2EEESB_NSA_ILi1EEEEEEEENS5_IJNSA_ILi64EEENSA_ILi256EEENSA_ILi128EEEEEENS_12float_e4m3_tENS5_IJlSC_lEEESJ_SK_NS4_8TiledMMAINS4_8MMA_AtomIJNS4_10MMA_TraitsINS4_19SM100_MMA_F8F6F4_SSEJSJ_SJ_fSF_SG_NS4_17integral_constantINS4_4UMMA5MajorELSR_0EEESS_NSP_INSQ_7ScaleInELST_0EEESU_EEEEEENS4_6LayoutINS5_IJSC_SC_SC_EEENS5_IJNSA_ILi0EEESZ_SZ_EEEEENS5_IJNS4_10UnderscoreES12_S12_EEEEENS4_23SM90_TMA_LOAD_MULTICASTENS4_14ComposedLayoutINS4_7SwizzleILi3ELi4ELi3EEENS4_18smem_ptr_flag_bitsILi8EEENSX_INS5_IJNSA_ILi8EEESH_EEENS5_IJSH_SC_EEEEEEEvNS4_8identityES15_S1F_vS1G_EENS_8epilogue10collective18CollectiveEpilogueINS1I_23Sm100TmaWarpSpecializedILi4ELi2ELi32ELb0ELb0EEEJSI_NS5_IJNSX_ISF_SC_EES1N_EEESJ_SK_SJ_SK_NS1I_6fusion15FusionCallbacksIS1M_NS1P_17LinearCombinationISJ_fSJ_fLNS_15FloatRoundStyleE2EEESI_S1O_JEEENS4_5SM1004TMEM4LOAD26SM100_TMEM_LOAD_16dp32b32xENS4_13SM90_TMA_LOADENS16_INS17_ILi2ELi4ELi3EEES1A_NSX_INS5_IJS1B_SF_EEENS5_IJSF_SC_EEEEEEENS4_39AutoVectorizingCopyWithAssumedAlignmentILi128EEENS4_14SM90_TMA_STOREES24_S26_S26_EEEvvEEEEvNT_6ParamsE)
        .other          _ZN7cutlass13device_kernelINS_4gemm6kernel13GemmUniversalIN4cute5tupleIJiiiiEEENS1_10collective13CollectiveMmaINS1_35MainloopSm100TmaUmmaWarpSpecializedILi3ELi2ELi4ENS5_IJNS4_1CILi2EEESB_NSA_ILi1EEEEEEEENS5_IJNSA_ILi64EEENSA_ILi256EEENSA_ILi128EEEEEENS_12float_e4m3_tENS5_IJlSC_lEEESJ_SK_NS4_8TiledMMAINS4_8MMA_AtomIJNS4_10MMA_TraitsINS4_19SM100_MMA_F8F6F4_SSEJSJ_SJ_fSF_SG_NS4_17integral_constantINS4_4UMMA5MajorELSR_0EEESS_NSP_INSQ_7ScaleInELST_0EEESU_EEEEEENS4_6LayoutINS5_IJSC_SC_SC_EEENS5_IJNSA_ILi0EEESZ_SZ_EEEEENS5_IJNS4_10UnderscoreES12_S12_EEEEENS4_23SM90_TMA_LOAD_MULTICASTENS4_14ComposedLayoutINS4_7SwizzleILi3ELi4ELi3EEENS4_18smem_ptr_flag_bitsILi8EEENSX_INS5_IJNSA_ILi8EEESH_EEENS5_IJSH_SC_EEEEEEEvNS4_8identityES15_S1F_vS1G_EENS_8epilogue10collective18CollectiveEpilogueINS1I_23Sm100TmaWarpSpecializedILi4ELi2ELi32ELb0ELb0EEEJSI_NS5_IJNSX_ISF_SC_EES1N_EEESJ_SK_SJ_SK_NS1I_6fusion15FusionCallbacksIS1M_NS1P_17LinearCombinationISJ_fSJ_fLNS_15FloatRoundStyleE2EEESI_S1O_JEEENS4_5SM1004TMEM4LOAD26SM100_TMEM_LOAD_16dp32b32xENS4_13SM90_TMA_LOADENS16_INS17_ILi2ELi4ELi3EEES1A_NSX_INS5_IJS1B_SF_EEENS5_IJSF_SC_EEEEEEENS4_39AutoVectorizingCopyWithAssumedAlignmentILi128EEENS4_14SM90_TMA_STOREES24_S26_S26_EEEvvEEEEvNT_6ParamsE,@"STO_CUDA_ENTRY STV_DEFAULT"
_ZN7cutlass13device_kernelINS_4gemm6kernel13GemmUniversalIN4cute5tupleIJiiiiEEENS1_10collective13CollectiveMmaINS1_35MainloopSm100TmaUmmaWarpSpecializedILi3ELi2ELi4ENS5_IJNS4_1CILi2EEESB_NSA_ILi1EEEEEEEENS5_IJNSA_ILi64EEENSA_ILi256EEENSA_ILi128EEEEEENS_12float_e4m3_tENS5_IJlSC_lEEESJ_SK_NS4_8TiledMMAINS4_8MMA_AtomIJNS4_10MMA_TraitsINS4_19SM100_MMA_F8F6F4_SSEJSJ_SJ_fSF_SG_NS4_17integral_constantINS4_4UMMA5MajorELSR_0EEESS_NSP_INSQ_7ScaleInELST_0EEESU_EEEEEENS4_6LayoutINS5_IJSC_SC_SC_EEENS5_IJNSA_ILi0EEESZ_SZ_EEEEENS5_IJNS4_10UnderscoreES12_S12_EEEEENS4_23SM90_TMA_LOAD_MULTICASTENS4_14ComposedLayoutINS4_7SwizzleILi3ELi4ELi3EEENS4_18smem_ptr_flag_bitsILi8EEENSX_INS5_IJNSA_ILi8EEESH_EEENS5_IJSH_SC_EEEEEEEvNS4_8identityES15_S1F_vS1G_EENS_8epilogue10collective18CollectiveEpilogueINS1I_23Sm100TmaWarpSpecializedILi4ELi2ELi32ELb0ELb0EEEJSI_NS5_IJNSX_ISF_SC_EES1N_EEESJ_SK_SJ_SK_NS1I_6fusion15FusionCallbacksIS1M_NS1P_17LinearCombinationISJ_fSJ_fLNS_15FloatRoundStyleE2EEESI_S1O_JEEENS4_5SM1004TMEM4LOAD26SM100_TMEM_LOAD_16dp32b32xENS4_13SM90_TMA_LOADENS16_INS17_ILi2ELi4ELi3EEES1A_NSX_INS5_IJS1B_SF_EEENS5_IJSF_SC_EEEEEEENS4_39AutoVectorizingCopyWithAssumedAlignmentILi128EEENS4_14SM90_TMA_STOREES24_S26_S26_EEEvvEEEEvNT_6ParamsE:
[----:B------:R-:W1:Y:S01]  /*0000*/  LDC R1, c[0x0][0x37c] ;  /* 0x0000df00ff017b82 */ /* 0x000e620000000800 */
[----:B------:R-:W2:Y:S01]  /*0010*/  S2R R95, SR_TID.X ;  /* 0x00000000005f7919 */ /* 0x000ea20000002100 */
[----:B------:R-:W3:Y:S01]  /*0020*/  LDCU.64 UR8, c[0x0][0x890] ;  /* 0x00011200ff0877ac */ /* 0x000ee20008000a00 */
[----:B------:R-:W-:Y:S02]  /*0030*/  PRMT R85, RZ, 0x7610, R85 ;  /* 0x00007610ff557816 */ /* 0x000fe40000000055 */
[----:B------:R-:W-:Y:S01]  /*0040*/  ELECT P3, URZ, PT ;  /* 0x0000000000ff782f */ /* 0x000fe20003860000 */
[----:B---3--:R-:W-:-:S04]  /*0050*/  UISETP.NE.U32.AND UP0, UPT, UR8, URZ, UPT ;  /* 0x000000ff0800728c */ /* 0x008fc8000bf05070 */
[----:B------:R-:W-:Y:S01]  /*0060*/  UISETP.NE.AND.EX UP0, UPT, UR9, URZ, UPT, UP0 ;  /* 0x000000ff0900728c */ /* 0x000fe2000bf05300 */
[----:B--2---:R-:W-:-:S05]  /*0070*/  SHF.R.U32.HI R86, RZ, 0x5, R95 ;  /* 0x00000005ff567819 */ /* 0x004fca000001165f */
[----:B------:R-:W2:Y:S02]  /*0080*/  SHFL.IDX PT, R0, R86, RZ, 0x1f ;  /* 0x00001fff56007589 */ /* 0x000ea400000e0000 */
[----:B--2---:R-:W-:Y:S01]  /*0090*/  R2UR UR17, R0 ;  /* 0x00000000001172ca */ /* 0x004fe200000e0000 */
[----:B-1----:R-:W-:-:S14]  /*00a0*/  BRA.U UP0, `(.L_x_0) ;  /* 0x0000000100307547 */ /* 0x002fdc000b800000 */
[----:B------:R-:W1:Y:S02]  /*00b0*/  LDCU.64 UR4, c[0x0][0x888] ;  /* 0x00011100ff0477ac */ /* 0x000e640008000a00 */
[----:B-1----:R-:W-:-:S04]  /*00c0*/  UISETP.NE.U32.AND UP0, UPT, UR4, URZ, UPT ;  /* 0x000000ff0400728c */ /* 0x002fc8000bf05070 */
[----:B------:R-:W-:-:S09]  /*00d0*/  UISETP.NE.AND.EX UP0, UPT, UR5, URZ, UPT, UP0 ;  /* 0x000000ff0500728c */ /* 0x000fd2000bf05300 */
[----:B------:R-:W-:Y:S05]  /*00e0*/  BRA.U !UP0, `(.L_x_1) ;  /* 0x0000000108147547 */ /* 0x000fea000b800000 */
[----:B------:R-:W1:Y:S01]  /*00f0*/  LDC.64 R2, c[0x0][0x888] ;  /* 0x00022200ff027b82 */ /* 0x000e620000000a00 */
[----:B------:R-:W1:Y:S02]  /*0100*/  LDCU.64 UR4, c[0x0][0x358] ;  /* 0x00006b00ff0477ac */ /* 0x000e640008000a00 */
[----:B-1----:R1:W5:Y:S01]  /*0110*/  LDG.E R41, desc[UR4][R2.64] ;  /* 0x0000000402297981 */ /* 0x002362000c1e1900 */
[----:B------:R-:W-:Y:S01]  /*0120*/  HFMA2 R85, -RZ, RZ, 0, 5.9604644775390625e-08 ;  /* 0x00000001ff557431 */ /* 0x000fe200000001ff */
[----:B------:R-:W-:Y:S05]  /*0130*/  BRA `(.L_x_0) ;  /* 0x00000000000c7947 */ /* 0x000fea0003800000 */
.L_x_1:
[----:B------:R-:W1:Y:S01]  /*0140*/  LDCU UR4, c[0x0][0x880] ;  /* 0x00011000ff0477ac */ /* 0x000e620008000800 */
[----:B------:R-:W-:Y:S01]  /*0150*/  HFMA2 R85, -RZ, RZ, 0, 5.9604644775390625e-08 ;  /* 0x00000001ff557431 */ /* 0x000fe200000001ff */
[----:B-1----:R-:W-:-:S07]  /*0160*/  MOV R41, UR4 ;  /* 0x0000000400297c02 */ /* 0x002fce0008000f00 */
.L_x_0:
[----:B------:R-:W2:Y:S02]  /*0170*/  LDCU.64 UR4, c[0x0][0x8b0] ;  /* 0x00011600ff0477ac */ /* 0x000ea40008000a00 */
[----:B--2---:R-:W-:-:S04]  /*0180*/  UISETP.NE.U32.AND UP0, UPT, UR4, URZ, UPT ;  /* 0x000000ff0400728c */ /* 0x004fc8000bf05070 */
[----:B------:R-:W-:-:S09]  /*0190*/  UISETP.NE.AND.EX UP0, UPT, UR5, URZ, UPT, UP0 ;  /* 0x000000ff0500728c */ /* 0x000fd2000bf05300 */
[----:B------:R-:W-:Y:S05]  /*01a0*/  BRA.U UP0, `(.L_x_2) ;  /* 0x0000000100287547 */ /* 0x000fea000b800000 */
[----:B------:R-:W2:Y:S02]  /*01b0*/  LDCU.64 UR4, c[0x0][0x8a8] ;  /* 0x00011500ff0477ac */ /* 0x000ea40008000a00 */
[----:B--2---:R-:W-:-:S04]  /*01c0*/  UISETP.NE.U32.AND UP0, UPT, UR4, URZ, UPT ;  /* 0x000000ff0400728c */ /* 0x004fc8000bf05070 */
[----:B------:R-:W-:-:S09]  /*01d0*/  UISETP.NE.AND.EX UP0, UPT, UR5, URZ, UPT, UP0 ;  /* 0x000000ff0500728c */ /* 0x000fd2000bf05300 */
[----:B------:R-:W-:Y:S05]  /*01e0*/  BRA.U !UP0, `(.L_x_3) ;  /* 0x0000000108107547 */ /* 0x000fea000b800000 */
[----:B------:R-:W2:Y:S01]  /*01f0*/  LDC.64 R38, c[0x0][0x8a8] ;  /* 0x00022a00ff267b82 */ /* 0x000ea20000000a00 */
[----:B------:R-:W2:Y:S02]  /*0200*/  LDCU.64 UR4, c[0x0][0x358] ;  /* 0x00006b00ff0477ac */ /* 0x000ea40008000a00 */
[----:B--2---:R2:W5:Y:S01]  /*0210*/  LDG.E R38, desc[UR4][R38.64] ;  /* 0x0000000426267981 */ /* 0x004562000c1e1900 */
[----:B------:R-:W-:Y:S05]  /*0220*/  BRA `(.L_x_2) ;  /* 0x0000000000087947 */ /* 0x000fea0003800000 */
.L_x_3:
[----:B------:R-:W2:Y:S02]  /*0230*/  LDCU UR4, c[0x0][0x8a0] ;  /* 0x00011400ff0477ac */ /* 0x000ea40008000800 */
[----:B--2---:R-:W-:Y:S02]  /*0240*/  MOV R38, UR4 ;  /* 0x0000000400267c02 */ /* 0x004fe40008000f00 */
.L_x_2:
[----:B------:R-:W-:Y:S01]  /*0250*/  IMAD.U32 R0, RZ, RZ, UR17 ;  /* 0x00000011ff007e24 */ /* 0x000fe2000f8e00ff */
[----:B------:R-:W-:Y:S04]  /*0260*/  BSSY.RECONVERGENT B0, `(.L_x_4) ;  /* 0x000000c000007945 */ /* 0x000fe80003800200 */
[C---:B------:R-:W-:Y:S02]  /*0270*/  ISETP.NE.OR P1, PT, R0.reuse, 0x1, !P3 ;  /* 0x000000010000780c */ /* 0x040fe40005f25670 */
[----:B------:R-:W-:-:S11]  /*0280*/  ISETP.NE.OR P0, PT, R0, 0x3, !P3 ;  /* 0x000000030000780c */ /* 0x000fd60005f05670 */
[----:B------:R-:W-:Y:S05]  /*0290*/  @P1 BRA `(.L_x_5) ;  /* 0x0000000000201947 */ /* 0x000fea0003800000 */
[----:B------:R-:W3:Y:S02]  /*02a0*/  LDCU.64 UR4, c[0x0][0x348] ;  /* 0x00006900ff0477ac */ /* 0x000ee40008000a00 */
[----:B---3--:R-:W-:Y:S02]  /*02b0*/  UIADD3 UR6, UP1, UPT, UR4, 0x80, URZ ;  /* 0x0000008004067890 */ /* 0x008fe4000ff3e0ff */
[----:B------:R-:W-:Y:S02]  /*02c0*/  UIADD3 UR4, UP0, UPT, UR4, 0x180, URZ ;  /* 0x0000018004047890 */ /* 0x000fe4000ff1e0ff */
[----:B------:R-:W-:Y:S02]  /*02d0*/  UIADD3.X UR7, UPT, UPT, URZ, UR5, URZ, UP1, !UPT ;  /* 0x00000005ff077290 */ /* 0x000fe40008ffe4ff */
[----:B------:R-:W-:-:S07]  /*02e0*/  UIADD3.X UR5, UPT, UPT, URZ, UR5, URZ, UP0, !UPT ;  /* 0x00000005ff057290 */ /* 0x000fce00087fe4ff */
[----:B------:R3:W-:Y:S02]  /*02f0*/  UTMACCTL.PF [UR6] ;  /* 0x00000000060079b9 */ /* 0x0007e40008040000 */
[----:B------:R3:W-:Y:S02]  /*0300*/  UTMACCTL.PF [UR4] ;  /* 0x00000000040079b9 */ /* 0x0007e40008040000 */
[----:B---3--:R-:W-:Y:S01]  /*0310*/  NOP ;  /* 0x0000000000007918 */ /* 0x008fe20000000000 */
.L_x_5:
[----:B------:R-:W-:Y:S05]  /*0320*/  BSYNC.RECONVERGENT B0 ;  /* 0x0000000000007941 */ /* 0x000fea0003800200 */
.L_x_4:
[----:B------:R-:W-:Y:S04]  /*0330*/  BSSY.RECONVERGENT B0, `(.L_x_6) ;  /* 0x000000a000007945 */ /* 0x000fe80003800200 */
        /* <DEDUP_REMOVED lines=9> */
.L_x_7:
[----:B------:R-:W-:Y:S05]  /*03d0*/  BSYNC.RECONVERGENT B0 ;  /* 0x0000000000007941 */ /* 0x000fea0003800200 */
.L_x_6:
[----:B------:R-:W3:Y:S01]  /*03e0*/  LDCU.64 UR4, c[0x0][0x888] ;  /* 0x00011100ff0477ac */ /* 0x000ee20008000a00 */
[----:B------:R-:W-:Y:S02]  /*03f0*/  UISETP.EQ.U32.AND UP1, UPT, UR8, URZ, UPT ;  /* 0x000000ff0800728c */ /* 0x000fe4000bf22070 */
[----:B------:R-:W-:Y:S02]  /*0400*/  UPLOP3.LUT UP3, UPT, UPT, UPT, UPT, 0x80, 0x8 ;  /* 0x000000000008789c */ /* 0x000fe40003f6f070 */
[----:B---3--:R-:W-:-:S04]  /*0410*/  UISETP.NE.U32.AND UP0, UPT, UR4, URZ, UPT ;  /* 0x000000ff0400728c */ /* 0x008fc8000bf05070 */
[----:B------:R-:W-:-:S04]  /*0420*/  UISETP.NE.AND.EX UP0, UPT, UR5, URZ, UPT, UP0 ;  /* 0x000000ff0500728c */ /* 0x000fc8000bf05300 */
[----:B------:R-:W-:-:S04]  /*0430*/  UISETP.EQ.OR.EX UP2, UPT, UR9, URZ, !UP0, UP1 ;  /* 0x000000ff0900728c */ /* 0x000fc8000c742710 */
[----:B------:R-:W-:-:S06]  /*0440*/  UP2UR UR4, UPR, URZ, 0x4 ;  /* 0x00000004ff047883 */ /* 0x000fcc0008000000 */
[----:B------:R-:W-:Y:S01]  /*0450*/  MOV R88, UR4 ;  /* 0x0000000400587c02 */ /* 0x000fe20008000f00 */
[----:B------:R-:W-:Y:S06]  /*0460*/  BRA.U !UP2, `(.L_x_8) ;  /* 0x000000010a207547 */ /* 0x000fec000b800000 */
[----:B------:R-:W-:Y:S01]  /*0470*/  UISETP.NE.U32.AND UP1, UPT, UR8, URZ, UPT ;  /* 0x000000ff0800728c */ /* 0x000fe2000bf25070 */
[----:B-----5:R-:W-:Y:S01]  /*0480*/  FSETP.NEU.AND P0, PT, R41, RZ, PT ;  /* 0x000000ff2900720b */ /* 0x020fe20003f0d000 */
[----:B------:R-:W-:Y:S02]  /*0490*/  USEL UR4, URZ, 0xffffffff, UP0 ;  /* 0xffffffffff047887 */ /* 0x000fe40008000000 */
[----:B------:R-:W-:-:S10]  /*04a0*/  UISETP.NE.AND.EX UP1, UPT, UR9, URZ, UPT, UP1 ;  /* 0x000000ff0900728c */ /* 0x000fd4000bf25310 */
[----:B------:R-:W-:Y:S01]  /*04b0*/  VOTEU.ANY UP0, P0 ;  /* 0x0000000000ff7886 */ /* 0x000fe20000000100 */
[----:B------:R-:W-:-:S04]  /*04c0*/  @!UP1 USEL UR4, URZ, 0xffffffff, UP0 ;  /* 0xffffffffff049887 */ /* 0x000fc80008000000 */
[----:B------:R-:W-:-:S04]  /*04d0*/  ULOP3.LUT UR4, UR4, 0x1, URZ, 0xc0, !UPT ;  /* 0x0000000104047892 */ /* 0x000fc8000f8ec0ff */
[----:B------:R-:W-:-:S11]  /*04e0*/  UISETP.NE.U32.AND UP3, UPT, UR4, 0x1, UPT ;  /* 0x000000010400788c */ /* 0x000fd6000bf65070 */
.L_x_8:
[----:B-1----:R-:W1:Y:S01]  /*04f0*/  SHFL.IDX PT, R2, R86, RZ, 0x1f ;  /* 0x00001fff56027589 */ /* 0x002e6200000e0000 */
[----:B------:R-:W-:-:S04]  /*0500*/  UISETP.NE.AND UP0, UPT, UR17, 0x2, UPT ;  /* 0x000000021100788c */ /* 0x000fc8000bf05270 */
[----:B------:R-:W-:Y:S01]  /*0510*/  USEL UR48, URZ, 0x1, UP0 ;  /* 0x00000001ff307887 */ /* 0x000fe20008000000 */
[----:B-1----:R-:W-:-:S13]  /*0520*/  ISETP.NE.AND P0, PT, R2, RZ, PT ;  /* 0x000000ff0200720c */ /* 0x002fda0003f05270 */
[----:B------:R-:W-:Y:S05]  /*0530*/  @P0 BRA `(.L_x_9) ;  /* 0x0000000000500947 */ /* 0x000fea0003800000 */
[----:B------:R-:W1:Y:S01]  /*0540*/  S2UR UR4, SR_CgaCtaId ;  /* 0x00000000000479c3 */ /* 0x000e620000008800 */
[----:B------:R-:W-:Y:S01]  /*0550*/  UMOV UR5, 0x400 ;  /* 0x0000040000057882 */ /* 0x000fe20000000000 */
[----:B------:R-:W-:Y:S01]  /*0560*/  UMOV UR8, 0x1 ;  /* 0x0000000100087882 */ /* 0x000fe20000000000 */
[----:B------:R-:W-:Y:S01]  /*0570*/  UMOV UR6, 0x3 ;  /* 0x0000000300067882 */ /* 0x000fe20000000000 */
[----:B------:R-:W-:-:S04]  /*0580*/  UIADD3 UR8, UPT, UPT, -UR8, 0x100000, URZ ;  /* 0x0010000008087890 */ /* 0x000fc8000fffe1ff */
[----:B------:R-:W-:Y:S02]  /*0590*/  USHF.L.U32 UR9, UR8, 0xb, URZ ;  /* 0x0000000b08097899 */ /* 0x000fe400080006ff */
[----:B------:R-:W-:Y:S02]  /*05a0*/  USHF.L.U32 UR8, UR8, 0x1, URZ ;  /* 0x0000000108087899 */ /* 0x000fe400080006ff */
[----:B------:R-:W-:-:S04]  /*05b0*/  UIADD3 UR6, UPT, UPT, -UR6, 0x100000, URZ ;  /* 0x0010000006067890 */ /* 0x000fc8000fffe1ff */
[----:B------:R-:W-:Y:S02]  /*05c0*/  USHF.L.U32 UR7, UR6, 0xb, URZ ;  /* 0x0000000b06077899 */ /* 0x000fe400080006ff */
[----:B------:R-:W-:Y:S01]  /*05d0*/  USHF.L.U32 UR6, UR6, 0x1, URZ ;  /* 0x0000000106067899 */ /* 0x000fe200080006ff */
[----:B------:R-:W-:Y:S01]  /*05e0*/  ELECT P0, URZ, PT ;  /* 0x0000000000ff782f */ /* 0x000fe20003800000 */
[----:B-1----:R-:W-:Y:S01]  /*05f0*/  ULEA UR4, UR4, UR5, 0x18 ;  /* 0x0000000504047291 */ /* 0x002fe2000f8ec0ff */
[----:B------:R-:W1:Y:S11]  /*0600*/  FENCE.VIEW.ASYNC.S ;  /* 0x00000000000073c6 */ /* 0x000e760000000000 */
[----:B-1----:R1:W3:Y:S01]  /*0610*/  SYNCS.EXCH.64 URZ, [UR4], UR8 ;  /* 0x0000000804ff75b2 */ /* 0x0022e20008000100 */
[----:B------:R1:W4:Y:S01]  /*0620*/  SYNCS.EXCH.64 URZ, [UR4+0x18], UR6 ;  /* 0x0000180604ff75b2 */ /* 0x0003220008000100 */
[----:B------:R1:W1:Y:S01]  /*0630*/  SYNCS.EXCH.64 URZ, [UR4+0x8], UR8 ;  /* 0x0000080804ff75b2 */ /* 0x0002620008000100 */
[----:B------:R1:W1:Y:S01]  /*0640*/  SYNCS.EXCH.64 URZ, [UR4+0x20], UR6 ;  /* 0x0000200604ff75b2 */ /* 0x0002620008000100 */
[----:B------:R1:W1:Y:S01]  /*0650*/  SYNCS.EXCH.64 URZ, [UR4+0x10], UR8 ;  /* 0x0000100804ff75b2 */ /* 0x0002620008000100 */
[----:B------:R1:W1:Y:S01]  /*0660*/  SYNCS.EXCH.64 URZ, [UR4+0x28], UR6 ;  /* 0x0000280604ff75b2 */ /* 0x0002620008000100 */
[----:B------:R-:W-:Y:S01]  /*0670*/  NOP ;  /* 0x0000000000007918 */ /* 0x000fe20000000000 */
.L_x_9:
[----:B------:R-:W2:Y:S01]  /*0680*/  SHFL.IDX PT, R2, R86, RZ, 0x1f ;  /* 0x00001fff56027589 */ /* 0x000ea200000e0000 */
[----:B------:R-:W-:Y:S01]  /*0690*/  NOP ;  /* 0x0000000000007918 */ /* 0x000fe20000000000 */
[----:B--2---:R-:W-:-:S13]  /*06a0*/  ISETP.NE.AND P0, PT, R2, 0x1, PT ;  /* 0x000000010200780c */ /* 0x004fda0003f05270 */
[----:B------:R-:W-:Y:S05]  /*06b0*/  @P0 BRA `(.L_x_10) ;  /* 0x0000000000580947 */ /* 0x000fea0003800000 */
[----:B-1----:R-:W1:Y:S01]  /*06c0*/  S2UR UR4, SR_CgaCtaId ;  /* 0x00000000000479c3 */ /* 0x002e620000008800 */
        /* <DEDUP_REMOVED lines=12> */
[----:B-1----:R2:W1:Y:S01]  /*0790*/  SYNCS.EXCH.64 URZ, [UR4+0x30], UR8 ;  /* 0x0000300804ff75b2 */ /* 0x0024620008000100 */
[----:B------:R2:W1:Y:S01]  /*07a0*/  SYNCS.EXCH.64 URZ, [UR4+0x50], UR6 ;  /* 0x0000500604ff75b2 */ /* 0x0004620008000100 */
[----:B------:R2:W1:Y:S01]  /*07b0*/  SYNCS.EXCH.64 URZ, [UR4+0x38], UR8 ;  /* 0x0000380804ff75b2 */ /* 0x0004620008000100 */
[----:B------:R2:W1:Y:S01]  /*07c0*/  SYNCS.EXCH.64 URZ, [UR4+0x58], UR6 ;  /* 0x0000580604ff75b2 */ /* 0x0004620008000100 */
[----:B------:R2:W1:Y:S01]  /*07d0*/  SYNCS.EXCH.64 URZ, [UR4+0x40], UR8 ;  /* 0x0000400804ff75b2 */ /* 0x0004620008000100 */
[----:B------:R2:W1:Y:S01]  /*07e0*/  SYNCS.EXCH.64 URZ, [UR4+0x60], UR6 ;  /* 0x0000600604ff75b2 */ /* 0x0004620008000100 */
[----:B------:R2:W1:Y:S01]  /*07f0*/  SYNCS.EXCH.64 URZ, [UR4+0x48], UR8 ;  /* 0x0000480804ff75b2 */ /* 0x0004620008000100 */
[----:B------:R2:W1:Y:S02]  /*0800*/  SYNCS.EXCH.64 URZ, [UR4+0x68], UR6 ;  /* 0x0000680604ff75b2 */ /* 0x0004640008000100 */
[----:B--2---:R-:W-:Y:S01]  /*0810*/  NOP ;  /* 0x0000000000007918 */ /* 0x004fe20000000000 */
.L_x_10:
[----:B------:R-:W2:Y:S01]  /*0820*/  SHFL.IDX PT, R2, R86, RZ, 0x1f ;  /* 0x00001fff56027589 */ /* 0x000ea200000e0000 */
[----:B------:R-:W-:Y:S01]  /*0830*/  NOP ;  /* 0x0000000000007918 */ /* 0x000fe20000000000 */
[----:B--2---:R-:W-:-:S13]  /*0840*/  ISETP.NE.AND P0, PT, R2, 0x3, PT ;  /* 0x000000030200780c */ /* 0x004fda0003f05270 */
[----:B------:R-:W-:Y:S05]  /*0850*/  @P0 BRA `(.L_x_11) ;  /* 0x0000000000300947 */ /* 0x000fea0003800000 */
[----:B-1----:R-:W1:Y:S01]  /*0860*/  S2UR UR6, SR_CgaCtaId ;  /* 0x00000000000679c3 */ /* 0x002e620000008800 */
[----:B------:R-:W-:Y:S01]  /*0870*/  UMOV UR4, 0x400 ;  /* 0x0000040000047882 */ /* 0x000fe20000000000 */
[----:B------:R-:W-:Y:S01]  /*0880*/  UMOV UR5, 0x20 ;  /* 0x0000002000057882 */ /* 0x000fe20000000000 */
[----:B------:R-:W-:Y:S01]  /*0890*/  ELECT P0, URZ, PT ;  /* 0x0000000000ff782f */ /* 0x000fe20003800000 */
[----:B-1----:R-:W-:Y:S02]  /*08a0*/  ULEA UR6, UR6, UR4, 0x18 ;  /* 0x0000000406067291 */ /* 0x002fe4000f8ec0ff */
[----:B------:R-:W-:-:S04]  /*08b0*/  UIADD3 UR4, UPT, UPT, -UR5, 0x100000, URZ ;  /* 0x0010000005047890 */ /* 0x000fc8000fffe1ff */
[----:B------:R-:W-:Y:S02]  /*08c0*/  USHF.L.U32 UR5, UR4, 0xb, URZ ;  /* 0x0000000b04057899 */ /* 0x000fe400080006ff */
[----:B------:R-:W-:Y:S01]  /*08d0*/  USHF.L.U32 UR4, UR4, 0x1, URZ ;  /* 0x0000000104047899 */ /* 0x000fe200080006ff */
[----:B------:R-:W1:Y:S11]  /*08e0*/  FENCE.VIEW.ASYNC.S ;  /* 0x00000000000073c6 */ /* 0x000e760000000000 */
[----:B-1----:R2:W1:Y:S01]  /*08f0*/  SYNCS.EXCH.64 URZ, [UR6+0x70], UR4 ;  /* 0x0000700406ff75b2 */ /* 0x0024620008000100 */
[----:B------:R2:W1:Y:S02]  /*0900*/  SYNCS.EXCH.64 URZ, [UR6+0x78], UR4 ;  /* 0x0000780406ff75b2 */ /* 0x0004640008000100 */
[----:B--2---:R-:W-:Y:S01]  /*0910*/  NOP ;  /* 0x0000000000007918 */ /* 0x004fe20000000000 */
.L_x_11:
[----:B------:R-:W2:Y:S01]  /*0920*/  SHFL.IDX PT, R2, R86, RZ, 0x1f ;  /* 0x00001fff56027589 */ /* 0x000ea200000e0000 */
[----:B------:R-:W-:Y:S01]  /*0930*/  NOP ;  /* 0x0000000000007918 */ /* 0x000fe20000000000 */
[----:B--2---:R-:W-:-:S13]  /*0940*/  ISETP.NE.AND P0, PT, R2, 0x4, PT ;  /* 0x000000040200780c */ /* 0x004fda0003f05270 */
[----:B------:R-:W-:Y:S05]  /*0950*/  @P0 BRA `(.L_x_12) ;  /* 0x00000000004c0947 */ /* 0x000fea0003800000 */
[----:B-1----:R-:W1:Y:S01]  /*0960*/  S2UR UR6, SR_CgaCtaId ;  /* 0x00000000000679c3 */ /* 0x002e620000008800 */
[----:B------:R-:W-:Y:S01]  /*0970*/  UMOV UR4, 0x3a0 ;  /* 0x000003a000047882 */ /* 0x000fe20000000000 */
[----:B------:R-:W-:Y:S01]  /*0980*/  UMOV UR5, 0x400 ;  /* 0x0000040000057882 */ /* 0x000fe20000000000 */
[----:B------:R-:W-:Y:S01]  /*0990*/  USEL UR4, UR4, 0x320, UP3 ;  /* 0x0000032004047887 */ /* 0x000fe20009800000 */
[----:B------:R-:W-:Y:S01]  /*09a0*/  UMOV UR8, 0x1 ;  /* 0x0000000100087882 */ /* 0x000fe20000000000 */
[----:B------:R-:W-:Y:S01]  /*09b0*/  ELECT P0, URZ, PT ;  /* 0x0000000000ff782f */ /* 0x000fe20003800000 */
[----:B------:R-:W-:-:S04]  /*09c0*/  UIADD3 UR8, UPT, UPT, -UR8, 0x100000, URZ ;  /* 0x0010000008087890 */ /* 0x000fc8000fffe1ff */
[----:B------:R-:W-:Y:S02]  /*09d0*/  USHF.L.U32 UR9, UR8, 0xb, URZ ;  /* 0x0000000b08097899 */ /* 0x000fe400080006ff */
[----:B------:R-:W-:Y:S02]  /*09e0*/  USHF.L.U32 UR8, UR8, 0x1, URZ ;  /* 0x0000000108087899 */ /* 0x000fe400080006ff */
[----:B-1----:R-:W-:Y:S02]  /*09f0*/  ULEA UR6, UR6, UR5, 0x18 ;  /* 0x0000000506067291 */ /* 0x002fe4000f8ec0ff */
[----:B------:R-:W-:-:S04]  /*0a00*/  UIADD3 UR4, UPT, UPT, -UR4, 0x100000, URZ ;  /* 0x0010000004047890 */ /* 0x000fc8000fffe1ff */
[----:B------:R-:W-:Y:S02]  /*0a10*/  USHF.L.U32 UR5, UR4, 0xb, URZ ;  /* 0x0000000b04057899 */ /* 0x000fe400080006ff */
[----:B------:R-:W-:Y:S01]  /*0a20*/  USHF.L.U32 UR4, UR4, 0x1, URZ ;  /* 0x0000000104047899 */ /* 0x000fe200080006ff */
[----:B------:R-:W1:Y:S03]  /*0a30*/  FENCE.VIEW.ASYNC.S ;  /* 0x00000000000073c6 */ /* 0x000e660000000000 */
[----:B-1----:R2:W1:Y:S08]  /*0a40*/  SYNCS.EXCH.64 URZ, [UR6+0x80], UR8 ;  /* 0x0000800806ff75b2 */ /* 0x0024700008000100 */
[----:B------:R2:W1:Y:S01]  /*0a50*/  SYNCS.EXCH.64 URZ, [UR6+0x90], UR4 ;  /* 0x0000900406ff75b2 */ /* 0x0004620008000100 */
[----:B------:R2:W1:Y:S01]  /*0a60*/  SYNCS.EXCH.64 URZ, [UR6+0x88], UR8 ;  /* 0x0000880806ff75b2 */ /* 0x0004620008000100 */
[----:B------:R2:W1:Y:S02]  /*0a70*/  SYNCS.EXCH.64 URZ, [UR6+0x98], UR4 ;  /* 0x0000980406ff75b2 */ /* 0x0004640008000100 */
[----:B--2---:R-:W-:Y:S01]  /*0a80*/  NOP ;  /* 0x0000000000007918 */ /* 0x004fe20000000000 */
.L_x_12:
        /* <DEDUP_REMOVED lines=26> */
.L_x_13:
[----:B------:R-:W2:Y:S01]  /*0c30*/  SHFL.IDX PT, R2, R86, RZ, 0x1f ;  /* 0x00001fff56027589 */ /* 0x000ea200000e0000 */
[----:B------:R-:W-:Y:S01]  /*0c40*/  NOP ;  /* 0x0000000000007918 */ /* 0x000fe20000000000 */
[----:B--2---:R-:W-:-:S13]  /*0c50*/  ISETP.NE.AND P0, PT, R2, 0x3, PT ;  /* 0x000000030200780c */ /* 0x004fda0003f05270 */
[----:B------:R-:W-:Y:S05]  /*0c60*/  @P0 BRA `(.L_x_14) ;  /* 0x0000000000380947 */ /* 0x000fea0003800000 */
[----:B------:R-:W2:Y:S01]  /*0c70*/  S2UR UR5, SR_CgaCtaId ;  /* 0x00000000000579c3 */ /* 0x000ea20000008800 */
[----:B-1----:R-:W-:Y:S01]  /*0c80*/  UMOV UR4, 0x400 ;  /* 0x0000040000047882 */ /* 0x002fe20000000000 */
[----:B------:R-:W-:Y:S01]  /*0c90*/  UMOV UR6, 0x20 ;  /* 0x0000002000067882 */ /* 0x000fe20000000000 */
[----:B------:R-:W-:Y:S01]  /*0ca0*/  ELECT P0, URZ, PT ;  /* 0x0000000000ff782f */ /* 0x000fe20003800000 */
[----:B------:R-:W-:-:S04]  /*0cb0*/  UIADD3 UR6, UPT, UPT, -UR6, 0x100000, URZ ;  /* 0x0010000006067890 */ /* 0x000fc8000fffe1ff */
[----:B------:R-:W-:Y:S02]  /*0cc0*/  USHF.L.U32 UR7, UR6, 0xb, URZ ;  /* 0x0000000b06077899 */ /* 0x000fe400080006ff */
[----:B------:R-:W-:Y:S02]  /*0cd0*/  USHF.L.U32 UR6, UR6, 0x1, URZ ;  /* 0x0000000106067899 */ /* 0x000fe400080006ff */
[----:B--2---:R-:W-:Y:S01]  /*0ce0*/  ULEA UR4, UR5, UR4, 0x18 ;  /* 0x0000000405047291 */ /* 0x004fe2000f8ec0ff */
[----:B------:R-:W1:Y:S11]  /*0cf0*/  FENCE.VIEW.ASYNC.S ;  /* 0x00000000000073c6 */ /* 0x000e760000000000 */
[----:B-1----:R2:W1:Y:S01]  /*0d00*/  SYNCS.EXCH.64 URZ, [UR4+0xe0], UR6 ;  /* 0x0000e00604ff75b2 */ /* 0x0024620008000100 */
[----:B------:R2:W1:Y:S01]  /*0d10*/  SYNCS.EXCH.64 URZ, [UR4+0xf0], UR6 ;  /* 0x0000f00604ff75b2 */ /* 0x0004620008000100 */
[----:B------:R2:W1:Y:S01]  /*0d20*/  SYNCS.EXCH.64 URZ, [UR4+0xe8], UR6 ;  /* 0x0000e80604ff75b2 */ /* 0x0004620008000100 */
[----:B------:R2:W1:Y:S02]  /*0d30*/  SYNCS.EXCH.64 URZ, [UR4+0xf8], UR6 ;  /* 0x0000f80604ff75b2 */ /* 0x0004640008000100 */
[----:B--2---:R-:W-:Y:S01]  /*0d40*/  NOP ;  /* 0x0000000000007918 */ /* 0x004fe20000000000 */
.L_x_14:
[----:B-1----:R-:W1:Y:S01]  /*0d50*/  LDCU UR4, c[0x0][0x36c] ;  /* 0x00006d80ff0477ac */ /* 0x002e620008000800 */
[----:B------:R-:W-:Y:S01]  /*0d60*/  ISETP.NE.OR P3, PT, R0, 0x2, !P3 ;  /* 0x000000020000780c */ /* 0x000fe20005f65670 */
[----:B------:R-:W-:Y:S01]  /*0d70*/  NOP ;  /* 0x0000000000007918 */ /* 0x000fe20000000000 */
[----:B------:R-:W-:Y:S01]  /*0d80*/  LOP3.LUT R0, R95, 0x1f, RZ, 0xc0, !PT ;  /* 0x0000001f5f007812 */ /* 0x000fe200078ec0ff */
[----:B------:R-:W-:Y:S02]  /*0d90*/  UISETP.NE.AND UP4, UPT, UR17, URZ, UPT ;  /* 0x000000ff1100728c */ /* 0x000fe4000bf85270 */
[----:B-1----:R-:W-:-:S09]  /*0da0*/  UISETP.EQ.U32.AND UP5, UPT, UR4, 0x1, UPT ;  /* 0x000000010400788c */ /* 0x002fd2000bfa2070 */
[----:B------:R-:W-:Y:S05]  /*0db0*/  BRA.U !UP5, `(.L_x_15) ;  /* 0x000000010d087547 */ /* 0x000fea000b800000 */
[----:B---34-:R-:W-:Y:S01]  /*0dc0*/  UCGABAR_ARV ;  /* 0x00000000000079c7 */ /* 0x018fe20008000000 */
[----:B------:R-:W-:Y:S05]  /*0dd0*/  BRA `(.L_x_16) ;  /* 0x0000000000047947 */ /* 0x000fea0003800000 */
.L_x_15:
[----:B---34-:R-:W-:Y:S01]  /*0de0*/  NOP ;  /* 0x0000000000007918 */ /* 0x018fe20000000000 */
.L_x_16:
[----:B------:R-:W1:Y:S01]  /*0df0*/  S2UR UR16, SR_CTAID.X ;  /* 0x00000000001079c3 */ /* 0x000e620000002500 */
[----:B------:R-:W-:-:S05]  /*0e00*/  CS2R.32 R87, SR_CgaSize ;  /* 0x0000000000577805 */ /* 0x000fca0000008a00 */
[----:B------:R-:W-:-:S05]  /*0e10*/  IMAD R87, R87, -0xa0, RZ ;  /* 0xffffff6057577824 */ /* 0x000fca00078e02ff */
[----:B------:R-:W-:-:S14]  /*0e20*/  R2UR UR5, R87 ;  /* 0x00000000570572ca */ /* 0x000fdc00000e0000 */
[----:B------:R-:W2:Y:S01]  /*0e30*/  LDCU UR5, c[0x0][UR5+0x2b0] ;  /* 0x00005600050577ac */ /* 0x000ea20008000800 */
[----:B------:R-:W-:-:S05]  /*0e40*/  CS2R.32 R87, SR_CgaSize ;  /* 0x0000000000577805 */ /* 0x000fca0000008a00 */
[----:B------:R-:W-:-:S05]  /*0e50*/  IMAD R87, R87, -0xa0, RZ ;  /* 0xffffff6057577824 */ /* 0x000fca00078e02ff */
[----:B------:R-:W-:-:S14]  /*0e60*/  R2UR UR4, R87 ;  /* 0x00000000570472ca */ /* 0x000fdc00000e0000 */
[----:B------:R-:W3:Y:S01]  /*0e70*/  LDCU UR4, c[0x0][UR4+0x2b4] ;  /* 0x00005680040477ac */ /* 0x000ee20008000800 */
[----:B------:R-:W4:Y:S01]  /*0e80*/  S2UR UR20, SR_CTAID.Y ;  /* 0x00000000001479c3 */ /* 0x000f220000002600 */
[----:B------:R-:W-:-:S05]  /*0e90*/  CS2R.32 R87, SR_CgaSize ;  /* 0x0000000000577805 */ /* 0x000fca0000008a00 */
[----:B------:R-:W-:-:S05]  /*0ea0*/  IMAD R87, R87, -0xa0, RZ ;  /* 0xffffff6057577824 */ /* 0x000fca00078e02ff */
[----:B------:R-:W-:-:S14]  /*0eb0*/  R2UR UR7, R87 ;  /* 0x00000000570772ca */ /* 0x000fdc00000e0000 */
[----:B------:R-:W3:Y:S01]  /*0ec0*/  LDCU UR7, c[0x0][UR7+0x2a4] ;  /* 0x00005480070777ac */ /* 0x000ee20008000800 */
[----:B------:R-:W-:-:S05]  /*0ed0*/  CS2R.32 R87, SR_CgaSize ;  /* 0x0000000000577805 */ /* 0x000fca0000008a00 */
[----:B------:R-:W-:-:S05]  /*0ee0*/  IMAD R87, R87, -0xa0, RZ ;  /* 0xffffff6057577824 */ /* 0x000fca00078e02ff */
[----:B------:R-:W-:-:S14]  /*0ef0*/  R2UR UR59, R87 ;  /* 0x00000000573b72ca */ /* 0x000fdc00000e0000 */
[----:B------:R-:W3:Y:S01]  /*0f00*/  LDCU UR59, c[0x0][UR59+0x2a0] ;  /* 0x000054003b3b77ac */ /* 0x000ee20008000800 */
[----:B------:R-:W3:Y:S01]  /*0f10*/  S2UR UR8, SR_CgaCtaId ;  /* 0x00000000000879c3 */ /* 0x000ee20000008800 */
[----:B------:R-:W3:Y:S01]  /*0f20*/  LDCU UR21, c[0x0][0xb24] ;  /* 0x00016480ff1577ac */ /* 0x000ee20008000800 */
[----:B------:R-:W3:Y:S01]  /*0f30*/  LDCU UR42, c[0x0][0xb24] ;  /* 0x00016480ff2a77ac */ /* 0x000ee20008000800 */
[----:B-1----:R-:W-:Y:S01]  /*0f40*/  I2FP.F32.U32 R3, UR16 ;  /* 0x0000001000037c45 */ /* 0x002fe20008201000 */
[----:B------:R-:W1:Y:S04]  /*0f50*/  LDCU UR29, c[0x0][0xb30] ;  /* 0x00016600ff1d77ac */ /* 0x000e680008000800 */
[----:B--2---:R-:W-:Y:S01]  /*0f60*/  FMUL R3, R3, UR5 ;  /* 0x0000000503037c20 */ /* 0x004fe20008400000 */
[----:B------:R-:W-:Y:S01]  /*0f70*/  UMOV UR34, 0x5 ;  /* 0x0000000500227882 */ /* 0x000fe20000000000 */
[----:B----4-:R-:W-:-:S04]  /*0f80*/  I2FP.F32.U32 R2, UR20 ;  /* 0x0000001400027c45 */ /* 0x010fc80008201000 */
[----:B------:R-:W2:Y:S01]  /*0f90*/  F2I.U32.TRUNC.NTZ R3, R3 ;  /* 0x0000000300037305 */ /* 0x000ea2000020f000 */
[----:B---3--:R-:W-:Y:S01]  /*0fa0*/  FMUL R2, R2, UR4 ;  /* 0x0000000402027c20 */ /* 0x008fe20008400000 */
[----:B------:R-:W-:Y:S02]  /*0fb0*/  ULOP3.LUT UR5, UR8, 0x2, URZ, 0xc0, !UPT ;  /* 0x0000000208057892 */ /* 0x000fe4000f8ec0ff */
[----:B------:R-:W-:-:S04]  /*0fc0*/  ULOP3.LUT UR50, UR8, 0x1, URZ, 0xc0, !UPT ;  /* 0x0000000108327892 */ /* 0x000fc8000f8ec0ff */
[----:B------:R-:W3:Y:S01]  /*0fd0*/  F2I.U32.TRUNC.NTZ R2, R2 ;  /* 0x0000000200027305 */ /* 0x000ee2000020f000 */
[----:B------:R-:W-:Y:S02]  /*0fe0*/  UISETP.GT.U32.AND UP0, UPT, UR5, 0xffff, UPT ;  /* 0x0000ffff0500788c */ /* 0x000fe4000bf04070 */
[----:B------:R-:W-:Y:S02]  /*0ff0*/  UISETP.GT.U32.AND UP1, UPT, UR50, 0xffff, UPT ;  /* 0x0000ffff3200788c */ /* 0x000fe4000bf24070 */
[----:B------:R-:W-:Y:S01]  /*1000*/  USEL UR26, UR5, 0xffff, !UP0 ;  /* 0x0000ffff051a7887 */ /* 0x000fe2000c000000 */
[----:B--2---:R-:W-:Y:S01]  /*1010*/  R2UR UR4, R3 ;  /* 0x00000000030472ca */ /* 0x004fe200000e0000 */
[----:B------:R-:W-:Y:S02]  /*1020*/  USHF.R.U32.HI UR32, URZ, 0x1, UR8 ;  /* 0x00000001ff207899 */ /* 0x000fe40008011608 */
[----:B------:R-:W-:Y:S02]  /*1030*/  USHF.L.U32 UR31, UR8, 0xb, URZ ;  /* 0x0000000b081f7899 */ /* 0x000fe400080006ff */
[----:B------:R-:W-:-:S02]  /*1040*/  USHF.L.U32 UR30, UR8, 0xe, URZ ;  /* 0x0000000e081e7899 */ /* 0x000fc400080006ff */
[----:B------:R-:W-:Y:S01]  /*1050*/  USEL UR27, UR50, 0xffff, !UP1 ;  /* 0x0000ffff321b7887 */ /* 0x000fe2000c800000 */
[----:B---3--:R-:W-:Y:S02]  /*1060*/  R2UR UR6, R2 ;  /* 0x00000000020672ca */ /* 0x008fe400000e0000 */
[----:B------:R-:W-:-:S03]  /*1070*/  PRMT R2, RZ, 0x7610, R2 ;  /* 0x00007610ff027816 */ /* 0x000fc60000000002 */
[----:B------:R-:W-:-:S04]  /*1080*/  UIADD3 UR5, UPT, UPT, -UR4, URZ, URZ ;  /* 0x000000ff04057290 */ /* 0x000fc8000fffe1ff */
[----:B------:R-:W-:-:S04]  /*1090*/  UIMAD UR59, UR59, UR5, UR16 ;  /* 0x000000053b3b72a4 */ /* 0x000fc8000f8e0210 */
[----:B------:R-:W-:-:S04]  /*10a0*/  UIADD3 UR4, UPT, UPT, -UR6, URZ, URZ ;  /* 0x000000ff06047290 */ /* 0x000fc8000fffe1ff */
[----:B------:R-:W-:-:S06]  /*10b0*/  UIMAD UR4, UR7, UR4, UR20 ;  /* 0x00000004070472a4 */ /* 0x000fcc000f8e0214 */
[----:B------:R-:W-:Y:S01]  /*10c0*/  IMAD.U32 R87, RZ, RZ, UR4 ;  /* 0x00000004ff577e24 */ /* 0x000fe2000f8e00ff */
[----:B-1----:R-:W-:Y:S06]  /*10d0*/  BRA.U UP4, `(.L_x_17) ;  /* 0x0000000104407547 */ /* 0x002fec000b800000 */
[----:B------:R-:W-:-:S13]  /*10e0*/  R2UR UR4, R87 ;  /* 0x00000000570472ca */ /* 0x000fda00000e0000 */
[----:B------:R-:W-:Y:S02]  /*10f0*/  UISETP.NE.AND UP0, UPT, UR4, URZ, UPT ;  /* 0x000000ff0400728c */ /* 0x000fe4000bf05270 */
[----:B------:R-:W-:Y:S02]  /*1100*/  UISETP.NE.AND UP1, UPT, UR4, 0x1, UPT ;  /* 0x000000010400788c */ /* 0x000fe4000bf25270 */
[----:B------:R-:W-:Y:S02]  /*1110*/  UISETP.NE.AND UP2, UPT, UR59, URZ, UP0 ;  /* 0x000000ff3b00728c */ /* 0x000fe40008745270 */
[----:B------:R-:W-:Y:S02]  /*1120*/  USEL UR4, URZ, 0x2, UP0 ;  /* 0x00000002ff047887 */ /* 0x000fe40008000000 */
[----:B------:R-:W-:Y:S02]  /*1130*/  USEL UR8, URZ, 0x1, UP2 ;  /* 0x00000001ff087887 */ /* 0x000fe40009000000 */
[----:B------:R-:W-:-:S02]  /*1140*/  UISETP.NE.AND UP2, UPT, UR59, URZ, UPT ;  /* 0x000000ff3b00728c */ /* 0x000fc4000bf45270 */
[----:B------:R-:W-:Y:S02]  /*1150*/  USEL UR5, URZ, 0x4, UP1 ;  /* 0x00000004ff057887 */ /* 0x000fe40008800000 */
[----:B------:R-:W-:Y:S02]  /*1160*/  UISETP.NE.AND UP0, UPT, UR59, 0x1, UPT ;  /* 0x000000013b00788c */ /* 0x000fe4000bf05270 */
[----:B------:R-:W-:Y:S02]  /*1170*/  USEL UR6, URZ, 0x8, UP1 ;  /* 0x00000008ff067887 */ /* 0x000fe40008800000 */
[----:B------:R-:W-:Y:S02]  /*1180*/  USEL UR7, UR5, 0x4, UP2 ;  /* 0x0000000405077887 */ /* 0x000fe40009000000 */
[----:B------:R-:W-:Y:S02]  /*1190*/  USEL UR4, UR4, 0x2, UP0 ;  /* 0x0000000204047887 */ /* 0x000fe40008000000 */
[----:B------:R-:W-:-:S02]  /*11a0*/  USEL UR5, UR6, 0x8, UP0 ;  /* 0x0000000806057887 */ /* 0x000fc40008000000 */
[----:B------:R-:W-:-:S04]  /*11b0*/  UIADD3 UR4, UPT, UPT, UR4, UR7, UR8 ;  /* 0x0000000704047290 */ /* 0x000fc8000fffe008 */
[----:B------:R-:W-:-:S06]  /*11c0*/  UIADD3 UR4, UPT, UPT, UR4, UR5, URZ ;  /* 0x0000000504047290 */ /* 0x000fcc000fffe0ff */
[----:B------:R-:W-:-:S07]  /*11d0*/  MOV R2, UR4 ;  /* 0x0000000400027c02 */ /* 0x000fce0008000f00 */
.L_x_17:
[----:B------:R-:W1:Y:S01]  /*11e0*/  S2UR UR36, SR_CTAID.Z ;  /* 0x00000000002479c3 */ /* 0x000e620000002700 */
[----:B------:R-:W-:Y:S01]  /*11f0*/  UISETP.GE.AND UP0, UPT, UR21, 0x1, UPT ;  /* 0x000000011500788c */ /* 0x000fe2000bf06270 */
[----:B------:R-:W-:-:S08]  /*1200*/  UMOV UR33, 0x3 ;  /* 0x0000000300217882 */ /* 0x000fd00000000000 */
[----:B------:R-:W-:Y:S05]  /*1210*/  BRA.U !UP0, `(.L_x_18) ;  /* 0x0000000108d47547 */ /* 0x000fea000b800000 */
[----:B------:R-:W2:Y:S01]  /*1220*/  LDCU.128 UR12, c[0x0][0xb10] ;  /* 0x00016200ff0c77ac */ /* 0x000ea20008000c00 */
[----:B------:R-:W3:Y:S01]  /*1230*/  LDCU UR6, c[0x0][0x370] ;  /* 0x00006e00ff0677ac */ /* 0x000ee20008000800 */
[----:B------:R-:W4:Y:S01]  /*1240*/  LDCU UR5, c[0x0][0x374] ;  /* 0x00006e80ff0577ac */ /* 0x000f220008000800 */
[----:B------:R-:W1:Y:S01]  /*1250*/  LDCU UR28, c[0x0][0xb0c] ;  /* 0x00016180ff1c77ac */ /* 0x000e620008000800 */
[----:B------:R-:W1:Y:S01]  /*1260*/  LDCU UR4, c[0x0][0xb20] ;  /* 0x00016400ff0477ac */ /* 0x000e620008000800 */
[----:B------:R-:W1:Y:S01]  /*1270*/  LDCU.64 UR8, c[0x0][0xb28] ;  /* 0x00016500ff0877ac */ /* 0x000e620008000a00 */
[----:B--2---:R-:W-:Y:S02]  /*1280*/  UISETP.NE.AND UP0, UPT, UR14, 0x1, UPT ;  /* 0x000000010e00788c */ /* 0x004fe4000bf05270 */
[----:B----4-:R-:W-:Y:S02]  /*1290*/  UIMAD.WIDE.U32 UR10, UR5, UR15, URZ ;  /* 0x0000000f050a72a5 */ /* 0x010fe4000f8e00ff */
[----:B---3--:R-:W-:-:S02]  /*12a0*/  UIMAD.WIDE.U32 UR22, UR6, UR12, URZ ;  /* 0x0000000c061672a5 */ /* 0x008fc4000f8e00ff */
[----:B-1----:R-:W-:Y:S02]  /*12b0*/  UISETP.NE.AND UP1, UPT, UR28, 0x1, UPT ;  /* 0x000000011c00788c */ /* 0x002fe4000bf25270 */
[----:B------:R-:W-:Y:S01]  /*12c0*/  UISETP.NE.AND UP2, UPT, UR21, 0x1, UPT ;  /* 0x000000011500788c */ /* 0x000fe2000bf45270 */
[----:B------:R-:W-:Y:S02]  /*12d0*/  UMOV UR10, UR11 ;  /* 0x0000000b000a7c82 */ /* 0x000fe40008000000 */
[----:B------:R-:W-:Y:S01]  /*12e0*/  UMOV UR22, UR23 ;  /* 0x0000001700167c82 */ /* 0x000fe20008000000 */
[----:B------:R-:W-:Y:S02]  /*12f0*/  @UP0 USHF.R.U32.HI UR5, URZ, UR4, UR10 ;  /* 0x00000004ff050299 */ /* 0x000fe4000801160a */
[----:B------:R-:W-:Y:S02]  /*1300*/  UIMAD.WIDE.U32 UR24, UR20, UR15, URZ ;  /* 0x0000000f141872a5 */ /* 0x000fe4000f8e00ff */
[----:B------:R-:W-:-:S02]  /*1310*/  UIMAD.WIDE.U32 UR10, UR5, UR8, URZ ;  /* 0x00000008050a72a5 */ /* 0x000fc4000f8e00ff */
[----:B------:R-:W-:Y:S02]  /*1320*/  @UP1 USHF.R.U32.HI UR6, URZ, UR13, UR22 ;  /* 0x0000000dff061299 */ /* 0x000fe40008011616 */
[----:B------:R-:W-:Y:S02]  /*1330*/  UIMAD.WIDE.U32 UR18, UR16, UR12, URZ ;  /* 0x0000000c101272a5 */ /* 0x000fe4000f8e00ff */
[----:B------:R-:W-:Y:S01]  /*1340*/  UIMAD.WIDE.U32 UR22, UR6, UR8, URZ ;  /* 0x00000008061672a5 */ /* 0x000fe2000f8e00ff */
[----:B------:R-:W-:Y:S01]  /*1350*/  UMOV UR24, UR25 ;  /* 0x0000001900187c82 */ /* 0x000fe20008000000 */
[----:B------:R-:W-:Y:S01]  /*1360*/  UMOV UR10, UR11 ;  /* 0x0000000b000a7c82 */ /* 0x000fe20008000000 */
[----:B------:R-:W-:Y:S02]  /*1370*/  USHF.R.U32.HI UR24, URZ, UR4, UR24 ;  /* 0x00000004ff187299 */ /* 0x000fe40008011618 */
[----:B------:R-:W-:Y:S02]  /*1380*/  @UP2 USHF.R.U32.HI UR5, URZ, UR9, UR10 ;  /* 0x00000009ff052299 */ /* 0x000fe4000801160a */
[----:B------:R-:W-:Y:S01]  /*1390*/  UMOV UR7, UR23 ;  /* 0x0000001700077c82 */ /* 0x000fe20008000000 */
[----:B------:R-:W-:Y:S01]  /*13a0*/  UMOV UR18, UR19 ;  /* 0x0000001300127c82 */ /* 0x000fe20008000000 */
[----:B------:R-:W-:-:S02]  /*13b0*/  @UP2 USHF.R.U32.HI UR6, URZ, UR9, UR7 ;  /* 0x00000009ff062299 */ /* 0x000fc40008011607 */
[----:B------:R-:W-:Y:S02]  /*13c0*/  USHF.R.U32.HI UR18, URZ, UR13, UR18 ;  /* 0x0000000dff127299 */ /* 0x000fe40008011612 */
[----:B------:R-:W-:Y:S02]  /*13d0*/  USEL UR4, UR20, UR24, !UP0 ;  /* 0x0000001814047287 */ /* 0x000fe4000c000000 */
[----:B------:R-:W-:Y:S02]  /*13e0*/  UIMAD UR7, UR5, UR21, URZ ;  /* 0x00000015050772a4 */ /* 0x000fe4000f8e02ff */
[----:B------:R-:W-:Y:S02]  /*13f0*/  USEL UR5, UR16, UR18, !UP1 ;  /* 0x0000001210057287 */ /* 0x000fe4000c800000 */
[----:B------:R-:W-:Y:S02]  /*1400*/  UIMAD UR12, UR6, UR21, URZ ;  /* 0x00000015060c72a4 */ /* 0x000fe4000f8e02ff */
[----:B------:R-:W-:-:S02]  /*1410*/  UISETP.GE.AND UP0, UPT, UR4, UR7, UPT ;  /* 0x000000070400728c */ /* 0x000fc4000bf06270 */
[----:B------:R-:W-:Y:S02]  /*1420*/  UIMAD.WIDE.U32 UR10, UR4, UR8, URZ ;  /* 0x00000008040a72a5 */ /* 0x000fe4000f8e00ff */
[----:B------:R-:W-:Y:S02]  /*1430*/  UISETP.GE.OR UP0, UPT, UR5, UR12, UP0 ;  /* 0x0000000c0500728c */ /* 0x000fe40008706670 */
[----:B------:R-:W-:Y:S02]  /*1440*/  UIMAD.WIDE.U32 UR12, UR5, UR8, URZ ;  /* 0x00000008050c72a5 */ /* 0x000fe4000f8e00ff */
[----:B------:R-:W-:Y:S01]  /*1450*/  UIADD3 UR10, UPT, UPT, -UR4, URZ, URZ ;  /* 0x000000ff040a7290 */ /* 0x000fe2000fffe1ff */
[----:B------:R-:W-:Y:S01]  /*1460*/  UMOV UR8, UR11 ;  /* 0x0000000b00087c82 */ /* 0x000fe20008000000 */
[----:B------:R-:W-:Y:S02]  /*1470*/  UIADD3 UR11, UPT, UPT, -UR5, URZ, URZ ;  /* 0x000000ff050b7290 */ /* 0x000fe4000fffe1ff */
[----:B------:R-:W-:-:S03]  /*1480*/  USHF.R.U32.HI UR8, URZ, UR9, UR8 ;  /* 0x00000009ff087299 */ /* 0x000fc60008011608 */
[----:B------:R-:W-:Y:S01]  /*1490*/  @!UP0 UMOV UR7, UR13 ;  /* 0x0000000d00078c82 */ /* 0x000fe20008000000 */
[----:B------:R-:W-:Y:S02]  /*14a0*/  UIMAD UR20, UR14, UR10, UR20 ;  /* 0x0000000a0e1472a4 */ /* 0x000fe4000f8e0214 */
[----:B------:R-:W-:Y:S02]  /*14b0*/  USEL UR8, UR4, UR8, !UP2 ;  /* 0x0000000804087287 */ /* 0x000fe4000d000000 */
[----:B------:R-:W-:Y:S02]  /*14c0*/  @!UP0 USHF.R.U32.HI UR7, URZ, UR9, UR7 ;  /* 0x00000009ff078299 */ /* 0x000fe40008011607 */
[----:B------:R-:W-:Y:S02]  /*14d0*/  UIADD3 UR9, UPT, UPT, -UR8, URZ, URZ ;  /* 0x000000ff08097290 */ /* 0x000fe4000fffe1ff */
[----:B------:R-:W-:Y:S02]  /*14e0*/  @!UP0 USEL UR7, UR5, UR7, !UP2 ;  /* 0x0000000705078287 */ /* 0x000fe4000d000000 */
[----:B------:R-:W-:-:S02]  /*14f0*/  UIMAD UR9, UR21, UR9, UR4 ;  /* 0x00000009150972a4 */ /* 0x000fc4000f8e0204 */
[----:B------:R-:W-:Y:S02]  /*1500*/  @!UP0 UIADD3 UR8, UPT, UPT, UR8, -UR7, URZ ;  /* 0x8000000708088290 */ /* 0x000fe4000fffe0ff */
[----:B------:R-:W-:Y:S02]  /*1510*/  @!UP0 UIMAD UR6, UR9, UR6, UR7 ;  /* 0x00000006090682a4 */ /* 0x000fe4000f8e0207 */
[----:B------:R-:W-:Y:S02]  /*1520*/  @!UP0 UIMAD UR4, UR8, UR21, UR5 ;  /* 0x00000015080482a4 */ /* 0x000fe4000f8e0205 */
[----:B------:R-:W-:Y:S02]  /*1530*/  UIMAD UR16, UR28, UR11, UR16 ;  /* 0x0000000b1c1072a4 */ /* 0x000fe4000f8e0210 */
[----:B------:R-:W-:Y:S01]  /*1540*/  UIMAD UR20, UR4, UR14, UR20 ;  /* 0x0000000e041472a4 */ /* 0x000fe2000f8e0214 */
[----:B------:R-:W-:Y:S02]  /*1550*/  @!UP0 UMOV UR5, UR6 ;  /* 0x0000000600058c82 */ /* 0x000fe40008000000 */
[----:B------:R-:W-:-:S12]  /*1560*/  UIMAD UR16, UR5, UR28, UR16 ;  /* 0x0000001c051072a4 */ /* 0x000fd8000f8e0210 */
.L_x_18:
[----:B------:R-:W-:Y:S02]  /*1570*/  UISETP.NE.AND UP1, UPT, UR29, 0x1, UPT ;  /* 0x000000011d00788c */ /* 0x000fe4000bf25270 */
[----:B------:R-:W-:Y:S02]  /*1580*/  ULOP3.LUT UR27, UR27, 0xffff, URZ, 0xc0, !UPT ;  /* 0x0000ffff1b1b7892 */ /* 0x000fe4000f8ec0ff */
[----:B------:R-:W-:Y:S02]  /*1590*/  ULOP3.LUT UR26, UR26, 0xffff, URZ, 0xc0, !UPT ;  /* 0x0000ffff1a1a7892 */ /* 0x000fe4000f8ec0ff */
[----:B------:R-:W-:Y:S02]  /*15a0*/  UISETP.NE.AND UP0, UPT, UR17, 0x2, UPT ;  /* 0x000000021100788c */ /* 0x000fe4000bf05270 */
[----:B------:R-:W-:Y:S02]  /*15b0*/  ULOP3.LUT UR31, UR31, 0x1000, URZ, 0xc0, !UPT ;  /* 0x000010001f1f7892 */ /* 0x000fe4000f8ec0ff */
[----:B------:R-:W-:-:S02]  /*15c0*/  ULOP3.LUT UR30, UR30, 0x4000, URZ, 0xc0, !UPT ;  /* 0x000040001e1e7892 */ /* 0x000fc4000f8ec0ff */
[----:B------:R-:W-:Y:S02]  /*15d0*/  USHF.L.U32 UR27, UR34, UR27, URZ ;  /* 0x0000001b221b7299 */ /* 0x000fe400080006ff */
[----:B------:R-:W-:Y:S01]  /*15e0*/  USHF.L.U32 UR26, UR33, UR26, URZ ;  /* 0x0000001a211a7299 */ /* 0x000fe200080006ff */
[----:B------:R-:W-:Y:S11]  /*15f0*/  BRA.U UP1, `(.L_x_19) ;  /* 0x0000000101447547 */ /* 0x000ff6000b800000 */
[----:B------:R-:W2:Y:S01]  /*1600*/  LDCU.128 UR8, c[0x0][0xb10] ;  /* 0x00016200ff0877ac */ /* 0x000ea20008000c00 */
[----:B------:R-:W3:Y:S01]  /*1610*/  LDCU UR12, c[0x0][0xb0c] ;  /* 0x00016180ff0c77ac */ /* 0x000ee20008000800 */
[----:B------:R-:W4:Y:S01]  /*1620*/  LDCU UR13, c[0x0][0xb20] ;  /* 0x00016400ff0d77ac */ /* 0x000f220008000800 */
[----:B--2---:R-:W-:Y:S02]  /*1630*/  UIMAD.WIDE.U32 UR6, UR16, UR8, URZ ;  /* 0x00000008100672a5 */ /* 0x004fe4000f8e00ff */
[----:B------:R-:W-:Y:S02]  /*1640*/  UIMAD.WIDE.U32 UR4, UR20, UR11, URZ ;  /* 0x0000000b140472a5 */ /* 0x000fe4000f8e00ff */
[----:B---3--:R-:W-:Y:S02]  /*1650*/  UISETP.NE.AND UP2, UPT, UR12, 0x1, UPT ;  /* 0x000000010c00788c */ /* 0x008fe4000bf45270 */
[----:B------:R-:W-:Y:S01]  /*1660*/  UISETP.NE.AND UP1, UPT, UR10, 0x1, UPT ;  /* 0x000000010a00788c */ /* 0x000fe2000bf25270 */
[----:B------:R-:W-:-:S02]  /*1670*/  UMOV UR6, UR7 ;  /* 0x0000000700067c82 */ /* 0x000fc40008000000 */
[----:B------:R-:W-:Y:S01]  /*1680*/  UMOV UR4, UR5 ;  /* 0x0000000500047c82 */ /* 0x000fe20008000000 */
[----:B------:R-:W-:Y:S02]  /*1690*/  USHF.R.U32.HI UR6, URZ, UR9, UR6 ;  /* 0x00000009ff067299 */ /* 0x000fe40008011606 */
[----:B----4-:R-:W-:Y:S02]  /*16a0*/  USHF.R.U32.HI UR4, URZ, UR13, UR4 ;  /* 0x0000000dff047299 */ /* 0x010fe40008011604 */
[----:B------:R-:W-:Y:S02]  /*16b0*/  USEL UR5, UR16, UR6, !UP2 ;  /* 0x0000000610057287 */ /* 0x000fe4000d000000 */
[----:B------:R-:W-:-:S04]  /*16c0*/  USEL UR4, UR20, UR4, !UP1 ;  /* 0x0000000414047287 */ /* 0x000fc8000c800000 */
[----:B------:R-:W-:Y:S02]  /*16d0*/  UIADD3 UR6, UPT, UPT, UR5, -UR4, URZ ;  /* 0x8000000405067290 */ /* 0x000fe4000fffe0ff */
[----:B------:R-:W-:Y:S02]  /*16e0*/  UIADD3 UR4, UPT, UPT, -UR5, UR4, URZ ;  /* 0x0000000405047290 */ /* 0x000fe4000fffe1ff */
[----:B------:R-:W-:Y:S02]  /*16f0*/  UIMAD UR20, UR6, UR10, UR20 ;  /* 0x0000000a061472a4 */ /* 0x000fe4000f8e0214 */
[----:B------:R-:W-:-:S12]  /*1700*/  UIMAD UR16, UR4, UR12, UR16 ;  /* 0x0000000c041072a4 */ /* 0x000fd8000f8e0210 */
.L_x_19:
[----:B------:R-:W-:Y:S05]  /*1710*/  BRA.U !UP5, `(.L_x_20) ;  /* 0x000000010d0c7547 */ /* 0x000fea000b800000 */
[----:B------:R-:W-:Y:S01]  /*1720*/  UCGABAR_WAIT ;  /* 0x0000000000007dc7 */ /* 0x000fe20008000000 */
[----:B------:R-:W-:Y:S01]  /*1730*/  CCTL.IVALL ;  /* 0x00000000ff00798f */ /* 0x000fe20002000000 */
[----:B------:R-:W-:Y:S05]  /*1740*/  BRA `(.L_x_21) ;  /* 0x0000000000047947 */ /* 0x000fea0003800000 */
.L_x_20:
[----:B------:R-:W-:Y:S06]  /*1750*/  BAR.SYNC.DEFER_BLOCKING 0x0 ;  /* 0x0000000000007b1d */ /* 0x000fec0000010000 */
.L_x_21:
[----:B------:R-:W-:Y:S05]  /*1760*/  BRA.U UP0, `(.L_x_22) ;  /* 0x0000001100a47547 */ /* 0x000fea000b800000 */
[----:B------:R-:W2:Y:S01]  /*1770*/  LDCU UR7, c[0x0][0x38c] ;  /* 0x00007180ff0777ac */ /* 0x000ea20008000800 */
[----:B------:R-:W3:Y:S01]  /*1780*/  S2UR UR8, SR_CgaCtaId ;  /* 0x00000000000879c3 */ /* 0x000ee20000008800 */
[----:B------:R-:W-:Y:S01]  /*1790*/  PLOP3.LUT P1, PT, PT, PT, UP3, 0x80, 0x8 ;  /* 0x000000000008781c */ /* 0x000fe20003f2f038 */
[----:B------:R-:W-:Y:S01]  /*17a0*/  IMAD.MOV.U32 R12, RZ, RZ, 0x1 ;  /* 0x00000001ff0c7424 */ /* 0x000fe200078e00ff */
[----:B------:R-:W-:Y:S01]  /*17b0*/  UMOV UR21, 0x400 ;  /* 0x0000040000157882 */ /* 0x000fe20000000000 */
[----:B------:R-:W-:Y:S01]  /*17c0*/  USHF.L.U32 UR5, UR32, 0x5, URZ ;  /* 0x0000000520057899 */ /* 0x000fe200080006ff */
[----:B------:R-:W-:Y:S01]  /*17d0*/  ISETP.EQ.OR P2, PT, R0, RZ, P3 ;  /* 0x000000ff0000720c */ /* 0x000fe20001f42670 */
[----:B------:R-:W-:Y:S01]  /*17e0*/  UISETP.NE.AND UP1, UPT, UR17, URZ, UPT ;  /* 0x000000ff1100728c */ /* 0x000fe2000bf25270 */
[----:B------:R-:W-:Y:S02]  /*17f0*/  PLOP3.LUT P1, PT, P1, PT, PT, 0x8, 0x80 ;  /* 0x000000000080781c */ /* 0x000fe40000f2e170 */
[----:B------:R-:W-:Y:S01]  /*1800*/  CS2R R10, SRZ ;  /* 0x00000000000a7805 */ /* 0x000fe2000001ff00 */
[----:B------:R-:W-:Y:S01]  /*1810*/  IMAD.MOV.U32 R9, RZ, RZ, RZ ;  /* 0x000000ffff097224 */ /* 0x000fe200078e00ff */
[----:B------:R-:W4:Y:S01]  /*1820*/  LDCU UR43, c[0x0][0x370] ;  /* 0x00006e00ff2b77ac */ /* 0x000f220008000800 */
[----:B------:R-:W-:Y:S01]  /*1830*/  IMAD.MOV.U32 R8, RZ, RZ, 0x1 ;  /* 0x00000001ff087424 */ /* 0x000fe200078e00ff */
[----:B------:R-:W1:Y:S01]  /*1840*/  LDCU.64 UR28, c[0x0][0x348] ;  /* 0x00006900ff1c77ac */ /* 0x000e620008000a00 */
[----:B--2---:R-:W-:-:S02]  /*1850*/  UIADD3 UR6, UPT, UPT, UR7, 0x7f, URZ ;  /* 0x0000007f07067890 */ /* 0x004fc4000fffe0ff */
[----:B------:R-:W-:Y:S02]  /*1860*/  UIADD3 UR49, UPT, UPT, UR7, 0xfe, URZ ;  /* 0x000000fe07317890 */ /* 0x000fe4000fffe0ff */
[----:B------:R-:W-:Y:S02]  /*1870*/  USHF.R.S32.HI UR4, URZ, 0x1f, UR6 ;  /* 0x0000001fff047899 */ /* 0x000fe40008011406 */
[----:B---3--:R-:W-:Y:S02]  /*1880*/  ULEA UR21, UR8, UR21, 0x18 ;  /* 0x0000001508157291 */ /* 0x008fe4000f8ec0ff */
[----:B------:R-:W-:Y:S02]  /*1890*/  ULEA.HI UR4, UR4, UR6, URZ, 0x7 ;  /* 0x0000000604047291 */ /* 0x000fe4000f8f38ff */
[----:B------:R-:W-:Y:S02]  /*18a0*/  UIADD3 UR6, UPT, UPT, UR7, -0x1, URZ ;  /* 0xffffffff07067890 */ /* 0x000fe4000fffe0ff */
[----:B------:R-:W-:-:S02]  /*18b0*/  USHF.R.S32.HI UR45, URZ, 0x7, UR4 ;  /* 0x00000007ff2d7899 */ /* 0x000fc40008011404 */
[----:B------:R-:W-:Y:S02]  /*18c0*/  UISETP.GE.U32.AND UP2, UPT, UR6, -0xff, UPT ;  /* 0xffffff010600788c */ /* 0x000fe4000bf46070 */
[----:B------:R-:W-:Y:S01]  /*18d0*/  UISETP.LT.U32.AND UP0, UPT, UR45, 0x3, UPT ;  /* 0x000000032d00788c */ /* 0x000fe2000bf01070 */
[----:B------:R-:W2:Y:S03]  /*18e0*/  LDCU UR41, c[0x0][0x374] ;  /* 0x00006e80ff2977ac */ /* 0x000ea60008000800 */
[----:B------:R-:W-:Y:S02]  /*18f0*/  USEL UR44, UR45, 0x3, UP0 ;  /* 0x000000032d2c7887 */ /* 0x000fe40008000000 */
[----:B------:R-:W-:Y:S02]  /*1900*/  ULOP3.LUT UR46, UR5, 0x20, URZ, 0xe2, !UPT ;  /* 0x00000020052e7892 */ /* 0x000fe4000f8ee2ff */
[----:B------:R-:W-:-:S02]  /*1910*/  UIADD3 UR24, UPT, UPT, UR44, -0x1, URZ ;  /* 0xffffffff2c187890 */ /* 0x000fc4000fffe0ff */
[----:B------:R-:W-:Y:S02]  /*1920*/  @UP2 UIADD3 UR24, UPT, UPT, UR44, URZ, URZ ;  /* 0x000000ff2c182290 */ /* 0x000fe4000fffe0ff */
[----:B------:R-:W-:Y:S02]  /*1930*/  USEL UR25, UR48, 0x2, UP1 ;  /* 0x0000000230197887 */ /* 0x000fe40008800000 */
[----:B------:R-:W-:Y:S02]  /*1940*/  UIADD3 UR38, UPT, UPT, UR21, 0x6400, UR31 ;  /* 0x0000640015267890 */ /* 0x000fe4000fffe01f */
[----:B------:R-:W-:Y:S02]  /*1950*/  UIADD3 UR37, UPT, UPT, UR21, 0xc400, UR30 ;  /* 0x0000c40015257890 */ /* 0x000fe4000fffe01e */
[----:B------:R-:W-:Y:S02]  /*1960*/  UIADD3 UR47, UPT, UPT, UR45, -UR44, URZ ;  /* 0x8000002c2d2f7290 */ /* 0x000fe4000fffe0ff */
[----:B------:R-:W-:Y:S01]  /*1970*/  UIADD3 UR24, UPT, UPT, UR24, 0x1, URZ ;  /* 0x0000000118187890 */ /* 0x000fe2000fffe0ff */
[----:B-12-4-:R-:W-:-:S11]  /*1980*/  UMOV UR7, URZ ;  /* 0x000000ff00077c82 */ /* 0x016fd60008000000 */
.L_x_42:
[----:B-1----:R-:W1:Y:S02]  /*1990*/  S2UR UR4, SR_CgaCtaId ;  /* 0x00000000000479c3 */ /* 0x002e640000008800 */
[----:B-1----:R-:W-:-:S09]  /*19a0*/  UISETP.NE.AND UP0, UPT, UR4, URZ, UPT ;  /* 0x000000ff0400728c */ /* 0x002fd2000bf05270 */
[----:B------:R-:W-:Y:S05]  /*19b0*/  BRA.U UP0, `(.L_x_23) ;  /* 0x0000000100287547 */ /* 0x000fea000b800000 */
[----:B------:R-:W-:Y:S02]  /*19c0*/  LEA R0, R9, UR21, 0x3 ;  /* 0x0000001509007c11 */ /* 0x000fe4000f8e18ff */
[----:B------:R-:W-:-:S04]  /*19d0*/  SHF.L.U32 R3, R8, 0x1f, RZ ;  /* 0x0000001f08037819 */ /* 0x000fc800000006ff */
[----:B------:R-:W1:Y:S02]  /*19e0*/  SYNCS.PHASECHK.TRANS64.TRYWAIT P0, [R0+URZ+0xf0], R3 ;  /* 0x0000f003000075a7 */ /* 0x000e6400080011ff */
[----:B-1----:R-:W-:Y:S05]  /*19f0*/  @!P0 BRA `(.L_x_24) ;  /* 0x0000007c00708947 */ /* 0x002fea0003800000 */
.L_x_131:
[----:B------:R2:W-:Y:S01]  /*1a00*/  SYNCS.ARRIVE.TRANS64.A1T0 RZ, [R0+URZ+0xe0], RZ ;  /* 0x0000e0ff00ff79a7 */ /* 0x0005e200081000ff */
[----:B------:R-:W-:-:S05]  /*1a10*/  VIADD R9, R9, 0x1 ;  /* 0x0000000109097836 */ /* 0x000fca0000000000 */
[----:B------:R-:W-:-:S04]  /*1a20*/  ISETP.NE.AND P0, PT, R9, 0x2, PT ;  /* 0x000000020900780c */ /* 0x000fc80003f05270 */
[----:B-1----:R-:W-:Y:S02]  /*1a30*/  SEL R3, RZ, 0x1, P0 ;  /* 0x00000001ff037807 */ /* 0x002fe40000000000 */
[----:B------:R-:W-:Y:S02]  /*1a40*/  SEL R9, R9, RZ, P0 ;  /* 0x000000ff09097207 */ /* 0x000fe40000000000 */
[----:B------:R-:W-:-:S07]  /*1a50*/  LOP3.LUT R8, R8, R3, RZ, 0x3c, !PT ;  /* 0x0000000308087212 */ /* 0x000fce00078e3cff */
.L_x_23:
[----:B------:R-:W-:Y:S01]  /*1a60*/  ULEA UR4, UR7, UR21, 0x3 ;  /* 0x0000001507047291 */ /* 0x000fe2000f8e18ff */
[----:B--2---:R-:W-:Y:S01]  /*1a70*/  SHF.L.U32 R0, R12, 0x1f, RZ ;  /* 0x0000001f0c007819 */ /* 0x004fe200000006ff */
[----:B------:R-:W-:Y:S02]  /*1a80*/  UISETP.GE.U32.AND UP0, UPT, UR49, 0xff, UPT ;  /* 0x000000ff3100788c */ /* 0x000fe4000bf06070 */
[----:B------:R-:W-:Y:S02]  /*1a90*/  ULEA UR11, UR20, UR50, 0x1 ;  /* 0x00000032140b7291 */ /* 0x000fe4000f8e08ff */
[----:B------:R-:W-:Y:S02]  /*1aa0*/  ULEA UR35, UR16, UR46, 0x6 ;  /* 0x0000002e10237291 */ /* 0x000fe4000f8e30ff */
[----:B------:R-:W-:Y:S01]  /*1ab0*/  USHF.L.U32 UR11, UR11, 0x7, URZ ;  /* 0x000000070b0b7899 */ /* 0x000fe200080006ff */
[----:B------:R1:W2:Y:S01]  /*1ac0*/  SYNCS.PHASECHK.TRANS64.TRYWAIT P0, [UR4+0x18], R0 ;  /* 0x00001800ff0075a7 */ /* 0x0002a20008001104 */
[----:B------:R-:W-:Y:S01]  /*1ad0*/  UMOV UR6, URZ ;  /* 0x000000ff00067c82 */ /* 0x000fe20008000000 */
[----:B------:R-:W-:Y:S09]  /*1ae0*/  BRA.U !UP0, `(.L_x_25) ;  /* 0x0000000108c07547 */ /* 0x000ff2000b800000 */
[----:B------:R-:W-:Y:S01]  /*1af0*/  UMOV UR13, URZ ;  /* 0x000000ff000d7c82 */ /* 0x000fe20008000000 */
[----:B------:R-:W-:-:S05]  /*1b00*/  UMOV UR4, UR7 ;  /* 0x0000000700047c82 */ /* 0x000fca0008000000 */
.L_x_31:
[----:B------:R-:W-:Y:S01]  /*1b10*/  ULEA UR33, UR4, UR21, 0x3 ;  /* 0x0000001504217291 */ /* 0x000fe2000f8e18ff */
[----:B--2---:R-:W-:Y:S01]  /*1b20*/  @!P3 MOV R2, 0xa000 ;  /* 0x0000a0000002b802 */ /* 0x004fe20000000f00 */
[----:B--2-4-:R-:W-:Y:S10]  /*1b30*/  @P0 BRA `(.L_x_26) ;  /* 0x00000000000c0947 */ /* 0x014ff40003800000 */
[----:B------:R-:W-:-:S04]  /*1b40*/  SHF.L.U32 R3, R12, 0x1f, RZ ;  /* 0x0000001f0c037819 */ /* 0x000fc800000006ff */
[----:B------:R-:W2:Y:S02]  /*1b50*/  SYNCS.PHASECHK.TRANS64.TRYWAIT P0, [UR33+0x18], R3 ;  /* 0x00001803ff0075a7 */ /* 0x000ea40008001121 */
[----:B--2---:R-:W-:Y:S05]  /*1b60*/  @!P0 BRA `(.L_x_27) ;  /* 0x0000007c00288947 */ /* 0x004fea0003800000 */
.L_x_26:
[----:B------:R2:W-:Y:S01]  /*1b70*/  @!P3 SYNCS.ARRIVE.TRANS64 RZ, [UR33], R2 ;  /* 0x00000002ffffb9a7 */ /* 0x0005e20008000021 */
[----:B------:R-:W-:-:S04]  /*1b80*/  ULOP3.LUT UR5, UR25, 0x2, URZ, 0xfc, !UPT ;  /* 0x0000000219057892 */ /* 0x000fc8000f8efcff */
[----:B------:R-:W-:-:S09]  /*1b90*/  UISETP.NE.AND UP0, UPT, UR5, 0x2, UPT ;  /* 0x000000020500788c */ /* 0x000fd2000bf05270 */
[----:B------:R-:W-:Y:S05]  /*1ba0*/  BRA.U UP0, `(.L_x_28) ;  /* 0x0000000100047547 */ /* 0x000fea000b800000 */
[----:B------:R-:W-:Y:S05]  /*1bb0*/  BPT.TRAP 0x1 ;  /* 0x000000040000795c */ /* 0x000fea0000300000 */
.L_x_28:
[----:B------:R-:W-:Y:S04]  /*1bc0*/  BSSY.RECONVERGENT B0, `(.L_x_29) ;  /* 0x0000003000007945 */ /* 0x000fe80003800200 */
[----:B------:R-:W-:Y:S05]  /*1bd0*/  @P2 BRA `(.L_x_30) ;  /* 0x0000000000042947 */ /* 0x000fea0003800000 */
[----:B------:R-:W-:Y:S05]  /*1be0*/  BPT.TRAP 0x1 ;  /* 0x000000040000795c */ /* 0x000fea0000300000 */
.L_x_30:
[----:B------:R-:W-:Y:S05]  /*1bf0*/  BSYNC.RECONVERGENT B0 ;  /* 0x0000000000007941 */ /* 0x000fea0003800200 */
.L_x_29:
[----:B------:R-:W-:Y:S02]  /*1c00*/  UIADD3 UR5, UPT, UPT, UR4, 0x1, URZ ;  /* 0x0000000104057890 */ /* 0x000fe4000fffe0ff */
[----:B------:R-:W-:Y:S02]  /*1c10*/  ULEA UR32, UR4, UR31, 0xd ;  /* 0x0000001f04207291 */ /* 0x000fe4000f8e68ff */
[----:B------:R-:W-:Y:S02]  /*1c20*/  UISETP.NE.AND UP0, UPT, UR5, 0x3, UPT ;  /* 0x000000030500788c */ /* 0x000fe4000bf05270 */
[----:B------:R-:W-:Y:S02]  /*1c30*/  ULEA UR8, UR4, UR30, 0xf ;  /* 0x0000001e04087291 */ /* 0x000fe4000f8e78ff */
[----:B------:R-:W-:Y:S02]  /*1c40*/  USEL UR6, URZ, 0x1, UP0 ;  /* 0x00000001ff067887 */ /* 0x000fe40008000000 */
[----:B------:R-:W-:-:S02]  /*1c50*/  USEL UR7, UR5, URZ, UP0 ;  /* 0x000000ff05077287 */ /* 0x000fc40008000000 */
[----:B------:R-:W-:Y:S02]  /*1c60*/  UIADD3 UR4, UP0, UPT, UR28, 0x180, URZ ;  /* 0x000001801c047890 */ /* 0x000fe4000ff1e0ff */
[----:B------:R-:W-:Y:S01]  /*1c70*/  ULEA UR5, UR7, UR21, 0x3 ;  /* 0x0000001507057291 */ /* 0x000fe2000f8e18ff */
[----:B------:R-:W-:Y:S01]  /*1c80*/  LOP3.LUT R12, R12, UR6, RZ, 0x3c, !PT ;  /* 0x000000060c0c7c12 */ /* 0x000fe2000f8e3cff */
[----:B------:R-:W-:Y:S02]  /*1c90*/  USHF.L.U32 UR34, UR13, 0x7, URZ ;  /* 0x000000070d227899 */ /* 0x000fe400080006ff */
[----:B------:R-:W-:Y:S01]  /*1ca0*/  UIADD3 UR13, UPT, UPT, UR13, 0x1, URZ ;  /* 0x000000010d0d7890 */ /* 0x000fe2000fffe0ff */
[----:B-1----:R-:W-:Y:S01]  /*1cb0*/  SHF.L.U32 R0, R12, 0x1f, RZ ;  /* 0x0000001f0c007819 */ /* 0x002fe200000006ff */
[----:B------:R-:W-:Y:S02]  /*1cc0*/  UIADD3 UR14, UP1, UPT, UR28, 0x80, URZ ;  /* 0x000000801c0e7890 */ /* 0x000fe4000ff3e0ff */
[----:B------:R-:W-:Y:S01]  /*1cd0*/  UIADD3 UR32, UPT, UPT, UR21, 0x6400, UR32 ;  /* 0x0000640015207890 */ /* 0x000fe2000fffe020 */
[----:B------:R3:W4:Y:S01]  /*1ce0*/  SYNCS.PHASECHK.TRANS64.TRYWAIT P0, [UR5+0x18], R0 ;  /* 0x00001800ff0075a7 */ /* 0x0007220008001105 */
[----:B------:R-:W-:-:S02]  /*1cf0*/  UIADD3.X UR5, UPT, UPT, URZ, UR29, URZ, UP0, !UPT ;  /* 0x0000001dff057290 */ /* 0x000fc400087fe4ff */
[----:B------:R-:W-:Y:S02]  /*1d00*/  UISETP.NE.AND UP0, UPT, UR13, UR24, UPT ;  /* 0x000000180d00728c */ /* 0x000fe4000bf05270 */
[----:B------:R-:W-:Y:S02]  /*1d10*/  UIADD3.X UR15, UPT, UPT, URZ, UR29, URZ, UP1, !UPT ;  /* 0x0000001dff0f7290 */ /* 0x000fe40008ffe4ff */
[----:B------:R-:W-:Y:S02]  /*1d20*/  UPRMT UR16, URZ, 0x5410, UR27 ;  /* 0x00005410ff107896 */ /* 0x000fe4000800001b */
[----:B------:R-:W-:Y:S02]  /*1d30*/  UIADD3 UR8, UPT, UPT, UR21, 0xc400, UR8 ;  /* 0x0000c40015087890 */ /* 0x000fe4000fffe008 */
[----:B------:R-:W-:Y:S01]  /*1d40*/  UPRMT UR6, URZ, 0x5410, UR26 ;  /* 0x00005410ff067896 */ /* 0x000fe2000800001a */
[----:B------:R-:W-:Y:S01]  /*1d50*/  UMOV UR18, 0x0 ;  /* 0x0000000000127882 */ /* 0x000fe20000000000 */
[----:B------:R-:W-:Y:S01]  /*1d60*/  UMOV UR19, 0x10000000 ;  /* 0x1000000000137882 */ /* 0x000fe20000000000 */
[----:B------:R-:W-:Y:S01]  /*1d70*/  UMOV UR12, UR36 ;  /* 0x00000024000c7c82 */ /* 0x000fe20008000000 */
[----:B------:R-:W-:Y:S01]  /*1d80*/  UMOV UR9, UR33 ;  /* 0x0000002100097c82 */ /* 0x000fe20008000000 */
[----:B------:R-:W-:Y:S01]  /*1d90*/  UMOV UR10, UR34 ;  /* 0x00000022000a7c82 */ /* 0x000fe20008000000 */
[----:B------:R-:W-:Y:S03]  /*1da0*/  UTMALDG.3D.MULTICAST [UR32], [UR14], UR16, desc[UR18] ;  /* 0x000012200e0073b4 */ /* 0x000fe60008011810 */
[----:B------:R1:W-:Y:S02]  /*1db0*/  UTMALDG.3D.MULTICAST [UR8], [UR4], UR6, desc[UR18] ;  /* 0x00001208040073b4 */ /* 0x0003e40008011806 */
[----:B-1----:R-:W-:Y:S01]  /*1dc0*/  UMOV UR6, UR24 ;  /* 0x0000001800067c82 */ /* 0x002fe20008000000 */
[----:B------:R-:W-:Y:S01]  /*1dd0*/  UMOV UR4, UR7 ;  /* 0x0000000700047c82 */ /* 0x000fe20008000000 */
[----:B---3--:R-:W-:Y:S05]  /*1de0*/  BRA.U UP0, `(.L_x_31) ;  /* 0xfffffffd00487547 */ /* 0x008fea000b83ffff */
.L_x_25:
[----:B------:R-:W-:Y:S01]  /*1df0*/  ULEA UR4, UR7, UR21, 0x3 ;  /* 0x0000001507047291 */ /* 0x000fe2000f8e18ff */
[----:B-1----:R-:W-:Y:S01]  /*1e00*/  SHF.L.U32 R0, R12, 0x1f, RZ ;  /* 0x0000001f0c007819 */ /* 0x002fe200000006ff */
[----:B------:R-:W-:Y:S01]  /*1e10*/  @!P1 SYNCS.ARRIVE.TRANS64.A1T0 RZ, [UR21+0x78], RZ ;  /* 0x000078ffffff99a7 */ /* 0x000fe20008100015 */
[----:B------:R-:W-:-:S06]  /*1e20*/  UISETP.GT.AND UP0, UPT, UR45, UR44, UPT ;  /* 0x0000002c2d00728c */ /* 0x000fcc000bf04270 */
[----:B--2-4-:R1:W2:Y:S03]  /*1e30*/  SYNCS.PHASECHK.TRANS64.TRYWAIT P0, [UR4+0x18], R0 ;  /* 0x00001800ff0075a7 */ /* 0x0142a60008001104 */
[----:B------:R-:W-:Y:S05]  /*1e40*/  BRA.U !UP0, `(.L_x_32) ;  /* 0x0000000108bc7547 */ /* 0x000fea000b800000 */
[----:B------:R-:W-:Y:S01]  /*1e50*/  UIADD3 UR13, UPT, UPT, UR47, UR6, URZ ;  /* 0x000000062f0d7290 */ /* 0x000fe2000fffe0ff */
[----:B------:R-:W-:-:S11]  /*1e60*/  UMOV UR4, UR7 ;  /* 0x0000000700047c82 */ /* 0x000fd60008000000 */
.L_x_38:
[----:B------:R-:W-:Y:S01]  /*1e70*/  ULEA UR17, UR4, UR21, 0x3 ;  /* 0x0000001504117291 */ /* 0x000fe2000f8e18ff */
[----:B--2---:R-:W-:Y:S01]  /*1e80*/  @!P3 MOV R2, 0xa000 ;  /* 0x0000a0000002b802 */ /* 0x004fe20000000f00 */
[----:B--2-4-:R-:W-:Y:S10]  /*1e90*/  @P0 BRA `(.L_x_33) ;  /* 0x00000000000c0947 */ /* 0x014ff40003800000 */
[----:B------:R-:W-:-:S04]  /*1ea0*/  SHF.L.U32 R3, R12, 0x1f, RZ ;  /* 0x0000001f0c037819 */ /* 0x000fc800000006ff */
[----:B------:R-:W2:Y:S02]  /*1eb0*/  SYNCS.PHASECHK.TRANS64.TRYWAIT P0, [UR17+0x18], R3 ;  /* 0x00001803ff0075a7 */ /* 0x000ea40008001111 */
[----:B--2---:R-:W-:Y:S05]  /*1ec0*/  @!P0 BRA `(.L_x_34) ;  /* 0x0000007800688947 */ /* 0x004fea0003800000 */
.L_x_33:
[----:B------:R2:W-:Y:S01]  /*1ed0*/  @!P3 SYNCS.ARRIVE.TRANS64 RZ, [UR17], R2 ;  /* 0x00000002ffffb9a7 */ /* 0x0005e20008000011 */
[----:B------:R-:W-:-:S04]  /*1ee0*/  ULOP3.LUT UR5, UR25, 0x2, URZ, 0xfc, !UPT ;  /* 0x0000000219057892 */ /* 0x000fc8000f8efcff */
[----:B------:R-:W-:-:S09]  /*1ef0*/  UISETP.NE.AND UP0, UPT, UR5, 0x2, UPT ;  /* 0x000000020500788c */ /* 0x000fd2000bf05270 */
[----:B------:R-:W-:Y:S05]  /*1f00*/  BRA.U UP0, `(.L_x_35) ;  /* 0x0000000100047547 */ /* 0x000fea000b800000 */
[----:B------:R-:W-:Y:S05]  /*1f10*/  BPT.TRAP 0x1 ;  /* 0x000000040000795c */ /* 0x000fea0000300000 */
.L_x_35:
[----:B------:R-:W-:Y:S04]  /*1f20*/  BSSY.RECONVERGENT B0, `(.L_x_36) ;  /* 0x0000003000007945 */ /* 0x000fe80003800200 */
[----:B------:R-:W-:Y:S05]  /*1f30*/  @P2 BRA `(.L_x_37) ;  /* 0x0000000000042947 */ /* 0x000fea0003800000 */
[----:B------:R-:W-:Y:S05]  /*1f40*/  BPT.TRAP 0x1 ;  /* 0x000000040000795c */ /* 0x000fea0000300000 */
.L_x_37:
[----:B------:R-:W-:Y:S05]  /*1f50*/  BSYNC.RECONVERGENT B0 ;  /* 0x0000000000007941 */ /* 0x000fea0003800200 */
.L_x_36:
[----:B------:R-:W-:Y:S02]  /*1f60*/  UIADD3 UR5, UPT, UPT, UR4, 0x1, URZ ;  /* 0x0000000104057890 */ /* 0x000fe4000fffe0ff */
[----:B------:R-:W-:Y:S02]  /*1f70*/  UIADD3 UR14, UP1, UPT, UR28, 0x80, URZ ;  /* 0x000000801c0e7890 */ /* 0x000fe4000ff3e0ff */
[----:B------:R-:W-:Y:S02]  /*1f80*/  UISETP.NE.AND UP0, UPT, UR5, 0x3, UPT ;  /* 0x000000030500788c */ /* 0x000fe4000bf05270 */
[----:B------:R-:W-:Y:S02]  /*1f90*/  ULEA UR16, UR4, UR38, 0xd ;  /* 0x0000002604107291 */ /* 0x000fe4000f8e68ff */
[----:B------:R-:W-:Y:S02]  /*1fa0*/  USEL UR8, URZ, 0x1, UP0 ;  /* 0x00000001ff087887 */ /* 0x000fe40008000000 */
[----:B------:R-:W-:-:S02]  /*1fb0*/  USEL UR7, UR5, URZ, UP0 ;  /* 0x000000ff05077287 */ /* 0x000fc40008000000 */
[----:B------:R-:W-:Y:S02]  /*1fc0*/  UIADD3 UR22, UP0, UPT, UR28, 0x180, URZ ;  /* 0x000001801c167890 */ /* 0x000fe4000ff1e0ff */
[----:B------:R-:W-:Y:S01]  /*1fd0*/  ULEA UR5, UR7, UR21, 0x3 ;  /* 0x0000001507057291 */ /* 0x000fe2000f8e18ff */
[----:B------:R-:W-:Y:S01]  /*1fe0*/  LOP3.LUT R12, R12, UR8, RZ, 0x3c, !PT ;  /* 0x000000080c0c7c12 */ /* 0x000fe2000f8e3cff */
[----:B------:R-:W-:Y:S02]  /*1ff0*/  ULEA UR8, UR4, UR37, 0xf ;  /* 0x0000002504087291 */ /* 0x000fe4000f8e78ff */
[----:B------:R-:W-:Y:S01]  /*2000*/  USHF.L.U32 UR18, UR6, 0x7, URZ ;  /* 0x0000000706127899 */ /* 0x000fe200080006ff */
[----:B-1----:R-:W-:Y:S01]  /*2010*/  SHF.L.U32 R0, R12, 0x1f, RZ ;  /* 0x0000001f0c007819 */ /* 0x002fe200000006ff */
[----:B------:R-:W-:Y:S02]  /*2020*/  UPRMT UR4, URZ, 0x5410, UR27 ;  /* 0x00005410ff047896 */ /* 0x000fe4000800001b */
[----:B------:R-:W-:Y:S01]  /*2030*/  UIADD3.X UR15, UPT, UPT, URZ, UR29, URZ, UP1, !UPT ;  /* 0x0000001dff0f7290 */ /* 0x000fe20008ffe4ff */
[----:B------:R3:W4:Y:S01]  /*2040*/  SYNCS.PHASECHK.TRANS64.TRYWAIT P0, [UR5+0x18], R0 ;  /* 0x00001800ff0075a7 */ /* 0x0007220008001105 */
[----:B------:R-:W-:-:S02]  /*2050*/  UPRMT UR5, URZ, 0x5410, UR26 ;  /* 0x00005410ff057896 */ /* 0x000fc4000800001a */
[----:B------:R-:W-:Y:S01]  /*2060*/  UIADD3.X UR23, UPT, UPT, URZ, UR29, URZ, UP0, !UPT ;  /* 0x0000001dff177290 */ /* 0x000fe200087fe4ff */
[----:B------:R-:W-:Y:S01]  /*2070*/  UMOV UR32, 0x0 ;  /* 0x0000000000207882 */ /* 0x000fe20000000000 */
[----:B------:R-:W-:Y:S01]  /*2080*/  UMOV UR33, 0x10000000 ;  /* 0x1000000000217882 */ /* 0x000fe20000000000 */
[----:B------:R-:W-:Y:S01]  /*2090*/  UMOV UR19, UR35 ;  /* 0x0000002300137c82 */ /* 0x000fe20008000000 */
[----:B------:R-:W-:Y:S01]  /*20a0*/  UMOV UR20, UR36 ;  /* 0x0000002400147c82 */ /* 0x000fe20008000000 */
[----:B------:R-:W-:Y:S01]  /*20b0*/  UMOV UR12, UR36 ;  /* 0x00000024000c7c82 */ /* 0x000fe20008000000 */
[----:B------:R-:W-:Y:S01]  /*20c0*/  UMOV UR9, UR17 ;  /* 0x0000001100097c82 */ /* 0x000fe20008000000 */
[----:B------:R-:W-:Y:S01]  /*20d0*/  UMOV UR10, UR18 ;  /* 0x00000012000a7c82 */ /* 0x000fe20008000000 */
[----:B------:R1:W-:Y:S01]  /*20e0*/  UTMALDG.3D.MULTICAST [UR16], [UR14], UR4, desc[UR32] ;  /* 0x000020100e0073b4 */ /* 0x0003e20008011804 */
[----:B------:R-:W-:-:S04]  /*20f0*/  UIADD3 UR6, UPT, UPT, UR6, 0x1, URZ ;  /* 0x0000000106067890 */ /* 0x000fc8000fffe0ff */
[----:B------:R-:W-:Y:S01]  /*2100*/  UISETP.NE.AND UP0, UPT, UR6, UR13, UPT ;  /* 0x0000000d0600728c */ /* 0x000fe2000bf05270 */
[----:B------:R3:W-:Y:S01]  /*2110*/  UTMALDG.3D.MULTICAST [UR8], [UR22], UR5, desc[UR32] ;  /* 0x00002008160073b4 */ /* 0x0007e20008011805 */
[----:B-1----:R-:W-:-:S07]  /*2120*/  UMOV UR4, UR7 ;  /* 0x0000000700047c82 */ /* 0x002fce0008000000 */
[----:B---3--:R-:W-:Y:S05]  /*2130*/  BRA.U UP0, `(.L_x_38) ;  /* 0xfffffffd004c7547 */ /* 0x008fea000b83ffff */
.L_x_32:
[C---:B------:R-:W-:Y:S01]  /*2140*/  LEA R3, R11.reuse, UR21, 0x3 ;  /* 0x000000150b037c11 */ /* 0x040fe2000f8e18ff */
[----:B------:R-:W-:Y:S01]  /*2150*/  NOP ;  /* 0x0000000000007918 */ /* 0x000fe20000000000 */
[----:B-1----:R-:W-:Y:S02]  /*2160*/  SHF.L.U32 R0, R10, 0x1f, RZ ;  /* 0x0000001f0a007819 */ /* 0x002fe400000006ff */
[----:B------:R-:W-:Y:S02]  /*2170*/  LEA R5, R11, UR21, 0x4 ;  /* 0x000000150b057c11 */ /* 0x000fe4000f8e20ff */
[----:B--2-4-:R-:W1:Y:S02]  /*2180*/  SYNCS.PHASECHK.TRANS64.TRYWAIT P0, [R3+URZ+0x80], R0 ;  /* 0x00008000030075a7 */ /* 0x014e6400080011ff */
[----:B-1----:R-:W-:Y:S05]  /*2190*/  @!P0 BRA `(.L_x_39) ;  /* 0x0000007400cc8947 */ /* 0x002fea0003800000 */
.L_x_134:
[----:B------:R-:W2:Y:S01]  /*21a0*/  LDS.128 R4, [R5+0x110] ;  /* 0x0001100005047984 */ /* 0x000ea20000000c00 */
[----:B------:R-:W-:Y:S01]  /*21b0*/  UISETP.GE.AND UP0, UPT, UR42, 0x1, UPT ;  /* 0x000000012a00788c */ /* 0x000fe2000bf06270 */
[----:B------:R-:W-:Y:S01]  /*21c0*/  @!PT LDS RZ, [RZ] ;  /* 0x00000000fffff984 */ /* 0x000fe20000000800 */
[----:B------:R-:W-:Y:S01]  /*21d0*/  @!PT LDS RZ, [RZ] ;  /* 0x00000000fffff984 */ /* 0x000fe20000000800 */
[----:B------:R-:W-:Y:S01]  /*21e0*/  @!PT LDS RZ, [RZ] ;  /* 0x00000000fffff984 */ /* 0x000fe20000000800 */
[----:B------:R-:W-:Y:S01]  /*21f0*/  @!PT LDS RZ, [RZ] ;  /* 0x00000000fffff984 */ /* 0x000fe20000000800 */
[----:B------:R3:W-:Y:S06]  /*2200*/  MEMBAR.ALL.CTA ;  /* 0x0000000000007992 */ /* 0x0007ec0000008000 */
[----:B---3--:R-:W3:Y:S01]  /*2210*/  FENCE.VIEW.ASYNC.S ;  /* 0x00000000000073c6 */ /* 0x008ee20000000000 */
[----:B--2---:R-:W-:-:S13]  /*2220*/  LOP3.LUT P0, RZ, R6, 0x1, RZ, 0xc0, !PT ;  /* 0x0000000106ff7812 */ /* 0x004fda000780c0ff */
[----:B---3--:R-:W-:Y:S01]  /*2230*/  VOTEU.ANY UP1, P0 ;  /* 0x0000000000ff7886 */ /* 0x008fe20000020100 */
[----:B------:R-:W-:-:S13]  /*2240*/  PLOP3.LUT P0, PT, PT, PT, UP1, 0x80, 0x8 ;  /* 0x000000000008781c */ /* 0x000fda0003f0f018 */
[----:B-1----:R-:W-:Y:S02]  /*2250*/  @P0 LOP3.LUT R0, R5, 0xffff, RZ, 0xc0, !PT ;  /* 0x0000ffff05000812 */ /* 0x002fe400078ec0ff */
[----:B------:R-:W-:Y:S02]  /*2260*/  @P0 MOV R2, R4 ;  /* 0x0000000400020202 */ /* 0x000fe40000000f00 */
[----:B------:R-:W-:Y:S01]  /*2270*/  @P0 R2UR UR5, R0 ;  /* 0x00000000000502ca */ /* 0x000fe200000e0000 */
[----:B------:R-:W-:Y:S01]  /*2280*/  VIADD R0, R3, 0x90 ;  /* 0x0000009003007836 */ /* 0x000fe20000000000 */
[----:B------:R-:W-:Y:S02]  /*2290*/  @P0 SHF.R.U32.HI R4, RZ, 0x10, R5 ;  /* 0x00000010ff040819 */ /* 0x000fe40000011605 */
[----:B------:R-:W-:Y:S02]  /*22a0*/  @P0 R2UR UR6, R2 ;  /* 0x00000000020602ca */ /* 0x000fe400000e0000 */
[----:B------:R-:W-:-:S02]  /*22b0*/  PRMT R0, RZ, 0x654, R0 ;  /* 0x00000654ff007816 */ /* 0x000fc40000000000 */
[----:B------:R-:W-:Y:S02]  /*22c0*/  @P0 R2UR UR4, R4 ;  /* 0x00000000040402ca */ /* 0x000fe400000e0000 */
[----:B------:R1:W-:Y:S03]  /*22d0*/  SYNCS.ARRIVE.TRANS64.RED.A1T0 RZ, [R0+URZ], RZ ;  /* 0x000000ff00ff79a7 */ /* 0x0003e600081004ff */
[----:B------:R-:W-:-:S04]  /*22e0*/  @UP1 UMOV UR39, UR5 ;  /* 0x0000000500271c82 */ /* 0x000fc80008000000 */
[----:B------:R-:W-:-:S04]  /*22f0*/  @UP1 UMOV UR40, UR6 ;  /* 0x0000000600281c82 */ /* 0x000fc80008000000 */
[----:B------:R-:W-:Y:S01]  /*2300*/  @UP1 UMOV UR36, UR4 ;  /* 0x0000000400241c82 */ /* 0x000fe20008000000 */
[----:B------:R-:W-:Y:S05]  /*2310*/  BRA.U !UP0, `(.L_x_40) ;  /* 0x0000000108d47547 */ /* 0x000fea000b800000 */
[----:B------:R-:W2:Y:S01]  /*2320*/  LDCU.128 UR12, c[0x0][0xb10] ;  /* 0x00016200ff0c77ac */ /* 0x000ea20008000c00 */
[----:B------:R-:W3:Y:S01]  /*2330*/  LDCU UR22, c[0x0][0xb20] ;  /* 0x00016400ff1677ac */ /* 0x000ee20008000800 */
[----:B------:R-:W4:Y:S01]  /*2340*/  LDCU UR20, c[0x0][0xb0c] ;  /* 0x00016180ff1477ac */ /* 0x000f220008000800 */
[----:B------:R-:W1:Y:S01]  /*2350*/  LDCU.64 UR8, c[0x0][0xb28] ;  /* 0x00016500ff0877ac */ /* 0x000e620008000a00 */
[----:B------:R-:W-:Y:S02]  /*2360*/  UISETP.NE.AND UP3, UPT, UR42, 0x1, UPT ;  /* 0x000000012a00788c */ /* 0x000fe4000bf65270 */
[----:B--2---:R-:W-:Y:S02]  /*2370*/  UIMAD.WIDE.U32 UR10, UR41, UR15, URZ ;  /* 0x0000000f290a72a5 */ /* 0x004fe4000f8e00ff */
[----:B------:R-:W-:Y:S02]  /*2380*/  UIMAD.WIDE.U32 UR4, UR43, UR12, URZ ;  /* 0x0000000c2b0472a5 */ /* 0x000fe4000f8e00ff */
[----:B------:R-:W-:-:S02]  /*2390*/  UISETP.NE.AND UP0, UPT, UR14, 0x1, UPT ;  /* 0x000000010e00788c */ /* 0x000fc4000bf05270 */
[----:B------:R-:W-:Y:S01]  /*23a0*/  UIMAD.WIDE.U32 UR18, UR39, UR15, URZ ;  /* 0x0000000f271272a5 */ /* 0x000fe2000f8e00ff */
[----:B------:R-:W-:Y:S02]  /*23b0*/  UMOV UR10, UR11 ;  /* 0x0000000b000a7c82 */ /* 0x000fe40008000000 */
[----:B------:R-:W-:Y:S01]  /*23c0*/  UMOV UR4, UR5 ;  /* 0x0000000500047c82 */ /* 0x000fe20008000000 */
[----:B---3--:R-:W-:Y:S02]  /*23d0*/  USHF.R.U32.HI UR10, URZ, UR22, UR10 ;  /* 0x00000016ff0a7299 */ /* 0x008fe4000801160a */
[----:B----4-:R-:W-:Y:S02]  /*23e0*/  UISETP.NE.AND UP2, UPT, UR20, 0x1, UPT ;  /* 0x000000011400788c */ /* 0x010fe4000bf45270 */
[----:B------:R-:W-:Y:S02]  /*23f0*/  USHF.R.U32.HI UR4, URZ, UR13, UR4 ;  /* 0x0000000dff047299 */ /* 0x000fe40008011604 */
[----:B------:R-:W-:-:S02]  /*2400*/  USEL UR5, UR41, UR10, !UP0 ;  /* 0x0000000a29057287 */ /* 0x000fc4000c000000 */
[----:B------:R-:W-:Y:S02]  /*2410*/  USEL UR6, UR43, UR4, !UP2 ;  /* 0x000000042b067287 */ /* 0x000fe4000d000000 */
[----:B-1----:R-:W-:Y:S01]  /*2420*/  UIMAD.WIDE.U32 UR10, UR5, UR8, URZ ;  /* 0x00000008050a72a5 */ /* 0x002fe2000f8e00ff */
[----:B------:R-:W-:Y:S01]  /*2430*/  UMOV UR4, UR19 ;  /* 0x0000001300047c82 */ /* 0x000fe20008000000 */
[----:B------:R-:W-:Y:S02]  /*2440*/  UIMAD.WIDE.U32 UR16, UR40, UR12, URZ ;  /* 0x0000000c281072a5 */ /* 0x000fe4000f8e00ff */
[----:B------:R-:W-:-:S03]  /*2450*/  UIMAD.WIDE.U32 UR18, UR6, UR8, URZ ;  /* 0x00000008061272a5 */ /* 0x000fc6000f8e00ff */
[----:B------:R-:W-:Y:S01]  /*2460*/  UMOV UR10, UR11 ;  /* 0x0000000b000a7c82 */ /* 0x000fe20008000000 */
[----:B------:R-:W-:Y:S02]  /*2470*/  USHF.R.U32.HI UR4, URZ, UR22, UR4 ;  /* 0x00000016ff047299 */ /* 0x000fe40008011604 */
[----:B------:R-:W-:Y:S01]  /*2480*/  @UP3 USHF.R.U32.HI UR5, URZ, UR9, UR10 ;  /* 0x00000009ff053299 */ /* 0x000fe2000801160a */
[----:B------:R-:W-:Y:S01]  /*2490*/  UMOV UR16, UR17 ;  /* 0x0000001100107c82 */ /* 0x000fe20008000000 */
[----:B------:R-:W-:Y:S01]  /*24a0*/  UMOV UR18, UR19 ;  /* 0x0000001300127c82 */ /* 0x000fe20008000000 */
[----:B------:R-:W-:Y:S02]  /*24b0*/  USHF.R.U32.HI UR13, URZ, UR13, UR16 ;  /* 0x0000000dff0d7299 */ /* 0x000fe40008011610 */
[----:B------:R-:W-:Y:S02]  /*24c0*/  USEL UR4, UR39, UR4, !UP0 ;  /* 0x0000000427047287 */ /* 0x000fe4000c000000 */
[----:B------:R-:W-:-:S02]  /*24d0*/  @UP3 USHF.R.U32.HI UR6, URZ, UR9, UR18 ;  /* 0x00000009ff063299 */ /* 0x000fc40008011612 */
[----:B------:R-:W-:Y:S02]  /*24e0*/  UIMAD UR10, UR42, UR5, URZ ;  /* 0x000000052a0a72a4 */ /* 0x000fe4000f8e02ff */
[----:B------:R-:W-:Y:S02]  /*24f0*/  USEL UR5, UR40, UR13, !UP2 ;  /* 0x0000000d28057287 */ /* 0x000fe4000d000000 */
[----:B------:R-:W-:Y:S02]  /*2500*/  UIMAD UR12, UR42, UR6, URZ ;  /* 0x000000062a0c72a4 */ /* 0x000fe4000f8e02ff */
[----:B------:R-:W-:Y:S02]  /*2510*/  UISETP.GE.AND UP0, UPT, UR4, UR10, UPT ;  /* 0x0000000a0400728c */ /* 0x000fe4000bf06270 */
[----:B------:R-:W-:Y:S02]  /*2520*/  UIMAD.WIDE.U32 UR10, UR4, UR8, URZ ;  /* 0x00000008040a72a5 */ /* 0x000fe4000f8e00ff */
[----:B------:R-:W-:-:S02]  /*2530*/  UISETP.GE.OR UP0, UPT, UR5, UR12, UP0 ;  /* 0x0000000c0500728c */ /* 0x000fc40008706670 */
        /* <DEDUP_REMOVED lines=19> */
.L_x_40:
[----:B------:R-:W2:Y:S02]  /*2670*/  LDCU UR4, c[0x0][0xb30] ;  /* 0x00016600ff0477ac */ /* 0x000ea40008000800 */
[----:B--2---:R-:W-:-:S09]  /*2680*/  UISETP.NE.AND UP0, UPT, UR4, 0x1, UPT ;  /* 0x000000010400788c */ /* 0x004fd2000bf05270 */
[----:B------:R-:W-:Y:S05]  /*2690*/  BRA.U UP0, `(.L_x_41) ;  /* 0x0000000100447547 */ /* 0x000fea000b800000 */
        /* <DEDUP_REMOVED lines=17> */
.L_x_41:
[----:B------:R-:W-:Y:S01]  /*27b0*/  VIADD R11, R11, 0x1 ;  /* 0x000000010b0b7836 */ /* 0x000fe20000000000 */
[----:B------:R-:W-:Y:S01]  /*27c0*/  R2UR UR4, R87 ;  /* 0x00000000570472ca */ /* 0x000fe200000e0000 */
[----:B------:R-:W-:Y:S01]  /*27d0*/  UIADD3 UR16, UPT, UPT, UR40, UR59, URZ ;  /* 0x0000003b28107290 */ /* 0x000fe2000fffe0ff */
[----:B------:R-:W-:Y:S02]  /*27e0*/  PLOP3.LUT P1, PT, PT, PT, PT, 0x80, 0x8 ;  /* 0x000000000008781c */ /* 0x000fe40003f2f070 */
[----:B------:R-:W-:-:S04]  /*27f0*/  ISETP.NE.AND P0, PT, R11, 0x2, PT ;  /* 0x000000020b00780c */ /* 0x000fc80003f05270 */
[----:B------:R-:W-:Y:S02]  /*2800*/  SEL R3, RZ, 0x1, P0 ;  /* 0x00000001ff037807 */ /* 0x000fe40000000000 */
[----:B------:R-:W-:Y:S02]  /*2810*/  SEL R11, R11, RZ, P0 ;  /* 0x000000ff0b0b7207 */ /* 0x000fe40000000000 */
[----:B------:R-:W-:Y:S01]  /*2820*/  LOP3.LUT R10, R10, R3, RZ, 0x3c, !PT ;  /* 0x000000030a0a7212 */ /* 0x000fe200078e3cff */
[----:B------:R-:W-:Y:S01]  /*2830*/  UIADD3 UR20, UPT, UPT, UR39, UR4, URZ ;  /* 0x0000000427147290 */ /* 0x000fe2000fffe0ff */
[----:B------:R-:W-:Y:S11]  /*2840*/  BRA.U UP1, `(.L_x_42) ;  /* 0xfffffff101507547 */ /* 0x000ff6000b83ffff */
[----:B------:R-:W-:Y:S01]  /*2850*/  UIADD3 UR21, UPT, UPT, UR21, 0x18, URZ ;  /* 0x0000001815157890 */ /* 0x000fe2000fffe0ff */
[----:B------:R-:W-:-:S03]  /*2860*/  SHF.L.U32 R3, R12, 0x1f, RZ ;  /* 0x0000001f0c037819 */ /* 0x000fc600000006ff */
[----:B------:R-:W-:-:S09]  /*2870*/  ULEA UR4, UR7, UR21, 0x3 ;  /* 0x0000001507047291 */ /* 0x000fd2000f8e18ff */
[----:B------:R-:W2:Y:S02]  /*2880*/  SYNCS.PHASECHK.TRANS64.TRYWAIT P0, [UR4], R3 ;  /* 0x00000003ff0075a7 */ /* 0x000ea40008001104 */
[----:B--2---:R-:W-:Y:S05]  /*2890*/  @!P0 BRA `(.L_x_43) ;  /* 0x0000007000208947 */ /* 0x004fea0003800000 */
.L_x_136:
[----:B------:R-:W-:-:S04]  /*28a0*/  UIADD3 UR4, UPT, UPT, UR7, 0x1, URZ ;  /* 0x0000000107047890 */ /* 0x000fc8000fffe0ff */
[----:B------:R-:W-:-:S04]  /*28b0*/  UISETP.NE.AND UP0, UPT, UR4, 0x3, UPT ;  /* 0x000000030400788c */ /* 0x000fc8000bf05270 */
[----:B------:R-:W-:Y:S02]  /*28c0*/  USEL UR6, URZ, 0x1, UP0 ;  /* 0x00000001ff067887 */ /* 0x000fe40008000000 */
[----:B------:R-:W-:-:S04]  /*28d0*/  USEL UR4, UR4, URZ, UP0 ;  /* 0x000000ff04047287 */ /* 0x000fc80008000000 */
[----:B------:R-:W-:Y:S01]  /*28e0*/  ULEA UR5, UR4, UR21, 0x3 ;  /* 0x0000001504057291 */ /* 0x000fe2000f8e18ff */
[----:B------:R-:W-:-:S04]  /*28f0*/  LOP3.LUT R12, R12, UR6, RZ, 0x3c, !PT ;  /* 0x000000060c0c7c12 */ /* 0x000fc8000f8e3cff */
[----:B-1----:R-:W-:-:S04]  /*2900*/  SHF.L.U32 R3, R12, 0x1f, RZ ;  /* 0x0000001f0c037819 */ /* 0x002fc800000006ff */
[----:B------:R-:W1:Y:S02]  /*2910*/  SYNCS.PHASECHK.TRANS64.TRYWAIT P0, [UR5], R3 ;  /* 0x00000003ff0075a7 */ /* 0x000e640008001105 */
[----:B-1----:R-:W-:Y:S05]  /*2920*/  @!P0 BRA `(.L_x_44) ;  /* 0x0000007000148947 */ /* 0x002fea0003800000 */
.L_x_138:
[----:B------:R-:W-:-:S04]  /*2930*/  UIADD3 UR4, UPT, UPT, UR4, 0x1, URZ ;  /* 0x0000000104047890 */ /* 0x000fc8000fffe0ff */
[----:B------:R-:W-:-:S04]  /*2940*/  UISETP.NE.AND UP0, UPT, UR4, 0x3, UPT ;  /* 0x000000030400788c */ /* 0x000fc8000bf05270 */
[----:B------:R-:W-:Y:S02]  /*2950*/  USEL UR5, URZ, 0x1, UP0 ;  /* 0x00000001ff057887 */ /* 0x000fe40008000000 */
[----:B------:R-:W-:-:S04]  /*2960*/  USEL UR4, UR4, URZ, UP0 ;  /* 0x000000ff04047287 */ /* 0x000fc80008000000 */
[----:B------:R-:W-:Y:S01]  /*2970*/  ULEA UR4, UR4, UR21, 0x3 ;  /* 0x0000001504047291 */ /* 0x000fe2000f8e18ff */
[----:B-1----:R-:W-:-:S04]  /*2980*/  LOP3.LUT R3, R12, UR5, RZ, 0x3c, !PT ;  /* 0x000000050c037c12 */ /* 0x002fc8000f8e3cff */
[----:B------:R-:W-:Y:S01]  /*2990*/  SHF.L.U32 R3, R3, 0x1f, RZ ;  /* 0x0000001f03037819 */ /* 0x000fe200000006ff */
[----:B------:R-:W-:-:S07]  /*29a0*/  IMAD.U32 R0, RZ, RZ, UR4 ;  /* 0x00000004ff007e24 */ /* 0x000fce000f8e00ff */
.L_x_45:
[----:B-1----:R1:W2:Y:S02]  /*29b0*/  SYNCS.PHASECHK.TRANS64.TRYWAIT P0, [R0+URZ], R3 ;  /* 0x00000003000075a7 */ /* 0x0022a400080011ff */
[----:B--2---:R-:W-:Y:S05]  /*29c0*/  @!P0 NANOSLEEP.SYNCS 0x989680 ;  /* 0x009896800000895d */ /* 0x004fea0003900000 */
[----:B------:R-:W2:Y:S02]  /*29d0*/  @!P0 SYNCS.PHASECHK.TRANS64 P0, [R0+URZ], R3 ;  /* 0x00000003000085a7 */ /* 0x000ea400080010ff */
[----:B--2---:R-:W-:Y:S05]  /*29e0*/  @P0 EXIT ;  /* 0x000000000000094d */ /* 0x004fea0003800000 */
[----:B------:R-:W-:Y:S05]  /*29f0*/  BRA `(.L_x_45) ;  /* 0xfffffffc00ec7947 */ /* 0x000fea000383ffff */
.L_x_22:
[----:B------:R-:W2:Y:S02]  /*2a00*/  S2UR UR4, SR_CgaCtaId ;  /* 0x00000000000479c3 */ /* 0x000ea40000008800 */
[----:B--2---:R-:W-:-:S04]  /*2a10*/  UISETP.NE.AND UP0, UPT, UR4, URZ, UPT ;  /* 0x000000ff0400728c */ /* 0x004fc8000bf05270 */
[----:B------:R-:W-:-:S09]  /*2a20*/  UISETP.NE.OR UP0, UPT, UR17, 0x1, UP0 ;  /* 0x000000011100788c */ /* 0x000fd20008705670 */
[----:B------:R-:W-:Y:S05]  /*2a30*/  BRA.U UP0, `(.L_x_46) ;  /* 0x00000005004c7547 */ /* 0x000fea000b800000 */
[----:B------:R-:W2:Y:S01]  /*2a40*/  S2UR UR5, SR_CgaCtaId ;  /* 0x00000000000579c3 */ /* 0x000ea20000008800 */
[----:B------:R-:W-:Y:S01]  /*2a50*/  UMOV UR4, 0x400 ;  /* 0x0000040000047882 */ /* 0x000fe20000000000 */
[----:B------:R-:W-:Y:S01]  /*2a60*/  ISETP.GE.U32.AND P2, PT, R0, 0x4, PT ;  /* 0x000000040000780c */ /* 0x000fe20003f46070 */
[----:B------:R-:W-:Y:S01]  /*2a70*/  IMAD.MOV.U32 R12, RZ, RZ, 0x1 ;  /* 0x00000001ff0c7424 */ /* 0x000fe200078e00ff */
[----:B------:R-:W-:Y:S02]  /*2a80*/  CS2R R10, SRZ ;  /* 0x00000000000a7805 */ /* 0x000fe4000001ff00 */
[----:B------:R-:W-:Y:S01]  /*2a90*/  CS2R R8, SRZ ;  /* 0x0000000000087805 */ /* 0x000fe2000001ff00 */
[----:B--2---:R-:W-:-:S03]  /*2aa0*/  ULEA UR6, UR5, UR4, 0x18 ;  /* 0x0000000405067291 */ /* 0x004fc6000f8ec0ff */
[----:B------:R-:W-:-:S09]  /*2ab0*/  UMOV UR5, URZ ;  /* 0x000000ff00057c82 */ /* 0x000fd20008000000 */
.L_x_50:
[----:B------:R-:W-:Y:S02]  /*2ac0*/  LEA R2, R8, UR6, 0x3 ;  /* 0x0000000608027c11 */ /* 0x000fe4000f8e18ff */
[----:B------:R-:W-:-:S03]  /*2ad0*/  SHF.L.U32 R5, R9, 0x1f, RZ ;  /* 0x0000001f09057819 */ /* 0x000fc600000006ff */
[----:B------:R-:W-:Y:S01]  /*2ae0*/  VIADD R4, R2, 0xf0 ;  /* 0x000000f002047836 */ /* 0x000fe20000000000 */
[----:B------:R-:W2:Y:S02]  /*2af0*/  SYNCS.PHASECHK.TRANS64.TRYWAIT P0, [R2+URZ+0xe0], R5 ;  /* 0x0000e005020075a7 */ /* 0x000ea400080011ff */
[----:B--2---:R-:W-:Y:S05]  /*2b00*/  @!P0 BRA `(.L_x_47) ;  /* 0x0000006c00b48947 */ /* 0x004fea0003800000 */
.L_x_139:
[----:B------:R-:W-:Y:S01]  /*2b10*/  ULEA UR4, UR5, UR6, 0x3 ;  /* 0x0000000605047291 */ /* 0x000fe2000f8e18ff */
[----:B------:R-:W-:Y:S02]  /*2b20*/  PRMT R4, RZ, 0x654, R4 ;  /* 0x00000654ff047816 */ /* 0x000fe40000000004 */
[----:B--2---:R-:W-:Y:S01]  /*2b30*/  SHF.L.U32 R5, R12, 0x1f, RZ ;  /* 0x0000001f0c057819 */ /* 0x004fe200000006ff */
[----:B------:R-:W-:Y:S01]  /*2b40*/  UIADD3 UR7, UPT, UPT, UR4, 0x80, URZ ;  /* 0x0000008004077890 */ /* 0x000fe2000fffe0ff */
[----:B------:R2:W-:Y:S05]  /*2b50*/  SYNCS.ARRIVE.TRANS64.RED.A1T0 RZ, [R4+URZ], RZ ;  /* 0x000000ff04ff79a7 */ /* 0x0005ea00081004ff */
[----:B------:R-:W-:Y:S01]  /*2b60*/  IMAD.U32 R7, RZ, RZ, UR7 ;  /* 0x00000007ff077e24 */ /* 0x000fe2000f8e00ff */
[----:B------:R-:W3:Y:S04]  /*2b70*/  SYNCS.PHASECHK.TRANS64.TRYWAIT P0, [UR4+0x90], R5 ;  /* 0x00009005ff0075a7 */ /* 0x000ee80008001104 */
[----:B------:R-:W-:Y:S01]  /*2b80*/  PRMT R6, R0, 0x654, R7 ;  /* 0x0000065400067816 */ /* 0x000fe20000000007 */
[----:B--2---:R-:W-:Y:S01]  /*2b90*/  @!P2 IMAD.MOV.U32 R4, RZ, RZ, 0x10 ;  /* 0x00000010ff04a424 */ /* 0x004fe200078e00ff */
[----:B---3--:R-:W-:Y:S06]  /*2ba0*/  @!P0 BRA `(.L_x_48) ;  /* 0x0000006c00a08947 */ /* 0x008fec0003800000 */
.L_x_141:
[----:B------:R-:W-:Y:S01]  /*2bb0*/  ULEA UR8, UR5, UR6, 0x4 ;  /* 0x0000000605087291 */ /* 0x000fe2000f8e20ff */
[----:B------:R-:W-:Y:S01]  /*2bc0*/  SEL R3, R6, R3, !P2 ;  /* 0x0000000306037207 */ /* 0x000fe20005000000 */
[----:B------:R-:W-:Y:S01]  /*2bd0*/  UIADD3 UR9, UPT, UPT, UR4, 0x80, URZ ;  /* 0x0000008004097890 */ /* 0x000fe2000fffe0ff */
[----:B--2---:R-:W-:Y:S01]  /*2be0*/  LEA R2, R11, UR6, 0x3 ;  /* 0x000000060b027c11 */ /* 0x004fe2000f8e18ff */
[----:B------:R-:W-:Y:S01]  /*2bf0*/  UIADD3 UR8, UPT, UPT, UR8, 0x110, URZ ;  /* 0x0000011008087890 */ /* 0x000fe2000fffe0ff */
[----:B------:R-:W-:Y:S01]  /*2c00*/  SHF.L.U32 R5, R10, 0x1f, RZ ;  /* 0x0000001f0a057819 */ /* 0x000fe200000006ff */
[----:B------:R2:W-:Y:S01]  /*2c10*/  @!P2 SYNCS.ARRIVE.TRANS64.RED RZ, [R3+URZ], R4 ;  /* 0x0000000403ffa9a7 */ /* 0x0005e200080004ff */
[----:B------:R-:W-:Y:S01]  /*2c20*/  UIADD3 UR4, UPT, UPT, UR5, 0x1, URZ ;  /* 0x0000000105047890 */ /* 0x000fe2000fffe0ff */
[----:B------:R-:W-:-:S03]  /*2c30*/  VIADD R8, R8, 0x1 ;  /* 0x0000000108087836 */ /* 0x000fc60000000000 */
[----:B------:R-:W-:Y:S02]  /*2c40*/  UISETP.NE.AND UP0, UPT, UR4, 0x2, UPT ;  /* 0x000000020400788c */ /* 0x000fe4000bf05270 */
[----:B------:R-:W-:Y:S06]  /*2c50*/  UGETNEXTWORKID.BROADCAST [UR8], [UR9] ;  /* 0x00000000080073ca */ /* 0x000fec0008000100 */
[----:B------:R-:W-:Y:S01]  /*2c60*/  USEL UR7, URZ, 0x1, UP0 ;  /* 0x00000001ff077887 */ /* 0x000fe20008000000 */
[----:B------:R-:W-:Y:S01]  /*2c70*/  ISETP.NE.AND P0, PT, R8, 0x2, PT ;  /* 0x000000020800780c */ /* 0x000fe20003f05270 */
[----:B------:R-:W-:Y:S01]  /*2c80*/  USEL UR5, UR4, URZ, UP0 ;  /* 0x000000ff04057287 */ /* 0x000fe20008000000 */
[----:B------:R-:W3:Y:S03]  /*2c90*/  SYNCS.PHASECHK.TRANS64.TRYWAIT P1, [R2+URZ+0x80], R5 ;  /* 0x00008005020075a7 */ /* 0x000ee600080211ff */
[----:B------:R-:W-:Y:S01]  /*2ca0*/  LOP3.LUT R12, R12, UR7, RZ, 0x3c, !PT ;  /* 0x000000070c0c7c12 */ /* 0x000fe2000f8e3cff */
[----:B--23--:R-:W-:Y:S07]  /*2cb0*/  @!P1 BRA `(.L_x_49) ;  /* 0x0000006c00749947 */ /* 0x00cfee0003800000 */
.L_x_142:
[C---:B------:R-:W-:Y:S01]  /*2cc0*/  LEA R4, R11.reuse, UR6, 0x4 ;  /* 0x000000060b047c11 */ /* 0x040fe2000f8e20ff */
[----:B--2---:R-:W-:Y:S01]  /*2cd0*/  VIADD R2, R2, 0x90 ;  /* 0x0000009002027836 */ /* 0x004fe20000000000 */
[----:B------:R-:W-:Y:S01]  /*2ce0*/  SEL R8, R8, RZ, P0 ;  /* 0x000000ff08087207 */ /* 0x000fe20000000000 */
[----:B------:R-:W-:-:S03]  /*2cf0*/  VIADD R11, R11, 0x1 ;  /* 0x000000010b0b7836 */ /* 0x000fc60000000000 */
[----:B------:R-:W2:Y:S01]  /*2d00*/  LDS.128 R4, [R4+0x110] ;  /* 0x0001100004047984 */ /* 0x000ea20000000c00 */
[----:B------:R-:W-:Y:S02]  /*2d10*/  PRMT R2, RZ, 0x654, R2 ;  /* 0x00000654ff027816 */ /* 0x000fe40000000002 */
[C---:B------:R-:W-:Y:S01]  /*2d20*/  ISETP.NE.AND P1, PT, R11.reuse, 0x2, PT ;  /* 0x000000020b00780c */ /* 0x040fe20003f25270 */
[----:B------:R-:W-:Y:S01]  /*2d30*/  @!PT LDS RZ, [RZ] ;  /* 0x00000000fffff984 */ /* 0x000fe20000000800 */
[----:B------:R-:W-:Y:S01]  /*2d40*/  @!PT LDS RZ, [RZ] ;  /* 0x00000000fffff984 */ /* 0x000fe20000000800 */
[----:B------:R-:W-:Y:S01]  /*2d50*/  @!PT LDS RZ, [RZ] ;  /* 0x00000000fffff984 */ /* 0x000fe20000000800 */
[----:B------:R-:W-:Y:S01]  /*2d60*/  @!PT LDS RZ, [RZ] ;  /* 0x00000000fffff984 */ /* 0x000fe20000000800 */
[----:B------:R3:W-:Y:S06]  /*2d70*/  MEMBAR.ALL.CTA ;  /* 0x0000000000007992 */ /* 0x0007ec0000008000 */
[----:B---3--:R-:W3:Y:S01]  /*2d80*/  FENCE.VIEW.ASYNC.S ;  /* 0x00000000000073c6 */ /* 0x008ee20000000000 */
[----:B------:R-:W-:Y:S01]  /*2d90*/  SEL R11, R11, RZ, P1 ;  /* 0x000000ff0b0b7207 */ /* 0x000fe20000800000 */
[----:B---3--:R3:W-:Y:S01]  /*2da0*/  SYNCS.ARRIVE.TRANS64.RED.A1T0 RZ, [R2+URZ], RZ ;  /* 0x000000ff02ff79a7 */ /* 0x0087e200081004ff */
[----:B--2---:R-:W-:-:S02]  /*2db0*/  LOP3.LUT P3, RZ, R6, 0x1, RZ, 0xc0, !PT ;  /* 0x0000000106ff7812 */ /* 0x004fc4000786c0ff */
[----:B------:R-:W-:-:S04]  /*2dc0*/  SEL R5, RZ, 0x1, P1 ;  /* 0x00000001ff057807 */ /* 0x000fc80000800000 */
[----:B------:R-:W-:Y:S02]  /*2dd0*/  LOP3.LUT R10, R10, R5, RZ, 0x3c, !PT ;  /* 0x000000050a0a7212 */ /* 0x000fe400078e3cff */
[----:B---3--:R-:W-:-:S04]  /*2de0*/  SEL R2, RZ, 0x1, P0 ;  /* 0x00000001ff027807 */ /* 0x008fc80000000000 */
[----:B------:R-:W-:Y:S01]  /*2df0*/  LOP3.LUT R9, R9, R2, RZ, 0x3c, !PT ;  /* 0x0000000209097212 */ /* 0x000fe200078e3cff */
[----:B------:R-:W-:Y:S06]  /*2e00*/  @P3 BRA `(.L_x_50) ;  /* 0xfffffffc002c3947 */ /* 0x000fec000383ffff */
[----:B------:R-:W-:Y:S01]  /*2e10*/  ULEA UR4, UR5, UR6, 0x3 ;  /* 0x0000000605047291 */ /* 0x000fe2000f8e18ff */
[----:B------:R-:W-:-:S08]  /*2e20*/  SHF.L.U32 R3, R12, 0x1f, RZ ;  /* 0x0000001f0c037819 */ /* 0x000fd000000006ff */
[----:B------:R-:W2:Y:S02]  /*2e30*/  SYNCS.PHASECHK.TRANS64 P0, [UR4+0x90], R3 ;  /* 0x00009003ff0075a7 */ /* 0x000ea40008001004 */
[----:B--2---:R-:W-:Y:S05]  /*2e40*/  @P0 BRA `(.L_x_51) ;  /* 0x0000000000080947 */ /* 0x004fea0003800000 */
[----:B------:R-:W2:Y:S02]  /*2e50*/  SYNCS.PHASECHK.TRANS64.TRYWAIT P0, [UR4+0x90], R3 ;  /* 0x00009003ff0075a7 */ /* 0x000ea40008001104 */
[----:B--2---:R-:W-:Y:S05]  /*2e60*/  @!P0 BRA `(.L_x_52) ;  /* 0x0000006c001c8947 */ /* 0x004fea0003800000 */
.L_x_51:
[----:B------:R-:W-:-:S04]  /*2e70*/  UIADD3 UR7, UPT, UPT, UR5, 0x1, URZ ;  /* 0x0000000105077890 */ /* 0x000fc8000fffe0ff */
[----:B------:R-:W-:-:S04]  /*2e80*/  UISETP.NE.AND UP0, UPT, UR7, 0x2, UPT ;  /* 0x000000020700788c */ /* 0x000fc8000bf05270 */
[----:B------:R-:W-:Y:S02]  /*2e90*/  USEL UR8, URZ, 0x1, UP0 ;  /* 0x00000001ff087887 */ /* 0x000fe40008000000 */
[----:B------:R-:W-:-:S04]  /*2ea0*/  USEL UR7, UR7, URZ, UP0 ;  /* 0x000000ff07077287 */ /* 0x000fc80008000000 */
[----:B------:R-:W-:Y:S01]  /*2eb0*/  ULEA UR7, UR7, UR6, 0x3 ;  /* 0x0000000607077291 */ /* 0x000fe2000f8e18ff */
[----:B--2---:R-:W-:-:S04]  /*2ec0*/  LOP3.LUT R3, R12, UR8, RZ, 0x3c, !PT ;  /* 0x000000080c037c12 */ /* 0x004fc8000f8e3cff */
[----:B------:R-:W-:-:S04]  /*2ed0*/  SHF.L.U32 R0, R3, 0x1f, RZ ;  /* 0x0000001f03007819 */ /* 0x000fc800000006ff */
[----:B------:R-:W2:Y:S02]  /*2ee0*/  SYNCS.PHASECHK.TRANS64 P0, [UR7+0x90], R0 ;  /* 0x00009000ff0075a7 */ /* 0x000ea40008001007 */
[----:B-12---:R-:W-:Y:S05]  /*2ef0*/  @P0 EXIT ;  /* 0x000000000000094d */ /* 0x006fea0003800000 */
[----:B------:R-:W-:Y:S02]  /*2f00*/  SHF.L.U32 R3, R3, 0x1f, RZ ;  /* 0x0000001f03037819 */ /* 0x000fe400000006ff */
[----:B------:R-:W-:-:S07]  /*2f10*/  MOV R0, UR7 ;  /* 0x0000000700007c02 */ /* 0x000fce0008000f00 */
.L_x_53:
[----:B-1----:R1:W2:Y:S02]  /*2f20*/  SYNCS.PHASECHK.TRANS64.TRYWAIT P0, [R0+URZ+0x90], R3 ;  /* 0x00009003000075a7 */ /* 0x0022a400080011ff */
[----:B--2---:R-:W-:Y:S05]  /*2f30*/  @!P0 NANOSLEEP.SYNCS 0x989680 ;  /* 0x009896800000895d */ /* 0x004fea0003900000 */
[----:B------:R-:W2:Y:S02]  /*2f40*/  @!P0 SYNCS.PHASECHK.TRANS64 P0, [R0+URZ+0x90], R3 ;  /* 0x00009003000085a7 */ /* 0x000ea400080010ff */
[----:B--2---:R-:W-:Y:S05]  /*2f50*/  @P0 EXIT ;  /* 0x000000000000094d */ /* 0x004fea0003800000 */
[----:B------:R-:W-:Y:S05]  /*2f60*/  BRA `(.L_x_53) ;  /* 0xfffffffc00ec7947 */ /* 0x000fea000383ffff */
.L_x_46:
[----:B------:R-:W-:Y:S05]  /*2f70*/  BRA.U UP4, `(.L_x_54) ;  /* 0x0000000d04d87547 */ /* 0x000fea000b800000 */
[----:B------:R-:W2:Y:S01]  /*2f80*/  S2UR UR7, SR_CgaCtaId ;  /* 0x00000000000779c3 */ /* 0x000ea20000008800 */
[----:B------:R-:W-:Y:S01]  /*2f90*/  UMOV UR4, 0x40 ;  /* 0x0000004000047882 */ /* 0x000fe20000000000 */
[----:B------:R-:W-:Y:S01]  /*2fa0*/  NOP ;  /* 0x0000000000007918 */ /* 0x000fe20000000000 */
[----:B------:R-:W-:Y:S01]  /*2fb0*/  UMOV UR6, 0x400 ;  /* 0x0000040000067882 */ /* 0x000fe20000000000 */
[----:B--2---:R-:W-:Y:S02]  /*2fc0*/  ULEA UR5, UR7, UR4, 0x18 ;  /* 0x0000000407057291 */ /* 0x004fe4000f8ec0ff */
[----:B------:R-:W-:-:S07]  /*2fd0*/  ULEA UR6, UR7, UR6, 0x18 ;  /* 0x0000000607067291 */ /* 0x000fce000f8ec0ff */
[----:B------:R-:W2:Y:S02]  /*2fe0*/  LDS.U8 R0, [UR5+0x1c] ;  /* 0x00001c05ff007984 */ /* 0x000ea40008000000 */
[----:B--2---:R-:W-:-:S13]  /*2ff0*/  ISETP.NE.AND P0, PT, R0, RZ, PT ;  /* 0x000000ff0000720c */ /* 0x004fda0003f05270 */
[----:B------:R-:W-:Y:S05]  /*3000*/  @P0 BRA `(.L_x_55) ;  /* 0x0000000000580947 */ /* 0x000fea0003800000 */
[----:B------:R-:W-:-:S13]  /*3010*/  ELECT P0, URZ, PT ;  /* 0x0000000000ff782f */ /* 0x000fda0003800000 */
[----:B------:R-:W-:Y:S05]  /*3020*/  @!P0 BRA `(.L_x_56) ;  /* 0x0000000000608947 */ /* 0x000fea0003800000 */
[----:B------:R-:W-:Y:S01]  /*3030*/  UMOV UR4, 0x10 ;  /* 0x0000001000047882 */ /* 0x000fe20000000000 */
[----:B------:R-:W-:Y:S01]  /*3040*/  HFMA2 R0, -RZ, RZ, 0, 5.9604644775390625e-08 ;  /* 0x00000001ff007431 */ /* 0x000fe200000001ff */
[----:B------:R-:W-:-:S03]  /*3050*/  MOV R3, 0xffff ;  /* 0x0000ffff00037802 */ /* 0x000fc60000000f00 */
[----:B------:R-:W-:Y:S04]  /*3060*/  DEPBAR.LE SB2, 0x36 ;  /* 0x0000ad800000791a */ /* 0x000fe80000000000 */
[----:B------:R-:W2:Y:S02]  /*3070*/  UTCATOMSWS.FIND_AND_SET.ALIGN UP0, UR4, UR4 ;  /* 0x00000004000475e3 */ /* 0x000ea40008000800 */
[----:B--2---:R-:W-:Y:S01]  /*3080*/  MOV R4, UR4 ;  /* 0x0000000400047c02 */ /* 0x004fe20008000f00 */
[----:B------:R-:W-:Y:S06]  /*3090*/  BRA.U UP0, `(.L_x_57) ;  /* 0x0000000100187547 */ /* 0x000fec000b800000 */
.L_x_58:
[----:B------:R-:W-:Y:S05]  /*30a0*/  NANOSLEEP 0x64 ;  /* 0x000000640000795d */ /* 0x000fea0003800000 */
[----:B------:R-:W-:-:S05]  /*30b0*/  UMOV UR4, 0x10 ;  /* 0x0000001000047882 */ /* 0x000fca0000000000 */
[----:B------:R-:W-:Y:S04]  /*30c0*/  DEPBAR.LE SB2, 0x36 ;  /* 0x0000ad800000791a */ /* 0x000fe80000000000 */
[----:B------:R-:W2:Y:S02]  /*30d0*/  UTCATOMSWS.FIND_AND_SET.ALIGN UP0, UR4, UR4 ;  /* 0x00000004000475e3 */ /* 0x000ea40008000800 */
[----:B--2---:R-:W-:Y:S01]  /*30e0*/  MOV R4, UR4 ;  /* 0x0000000400047c02 */ /* 0x004fe20008000f00 */
[----:B------:R-:W-:Y:S05]  /*30f0*/  BRA.U !UP0, `(.L_x_58) ;  /* 0xfffffffd08e87547 */ /* 0x000fea000b83ffff */
.L_x_57:
[-C--:B------:R-:W-:Y:S02]  /*3100*/  SHF.L.U32 R3, R3, R4.reuse, RZ ;  /* 0x0000000403037219 */ /* 0x080fe400000006ff */
[----:B------:R-:W-:Y:S01]  /*3110*/  SHF.L.U32 R0, R0, R4, RZ ;  /* 0x0000000400007219 */ /* 0x000fe200000006ff */
[----:B------:R-:W-:Y:S02]  /*3120*/  IMAD.SHL.U32 R4, R4, 0x20, RZ ;  /* 0x0000002004047824 */ /* 0x000fe400078e00ff */
[----:B------:R2:W-:Y:S04]  /*3130*/  ATOMS.OR RZ, [UR5+0x14], R3 ;  /* 0x00001403ffff798c */ /* 0x0005e8000b000005 */
[----:B------:R2:W-:Y:S04]  /*3140*/  ATOMS.OR RZ, [UR5+0x18], R0 ;  /* 0x00001800ffff798c */ /* 0x0005e8000b000005 */
[----:B------:R2:W-:Y:S01]  /*3150*/  STS [UR6+0x130], R4 ;  /* 0x00013004ff007988 */ /* 0x0005e20008000806 */
[----:B------:R-:W-:Y:S05]  /*3160*/  BRA `(.L_x_56) ;  /* 0x0000000000107947 */ /* 0x000fea0003800000 */
.L_x_55:
[----:B------:R-:W-:Y:S02]  /*3170*/  MOV R0, 0xffffffff ;  /* 0xffffffff00007802 */ /* 0x000fe40000000f00 */
[----:B------:R-:W-:-:S03]  /*3180*/  MOV R4, 0x31b0 ;  /* 0x000031b000047802 */ /* 0x000fc60000000f00 */
[----:B------:R2:W-:Y:S04]  /*3190*/  STS [UR6+0x130], R0 ;  /* 0x00013000ff007988 */ /* 0x0005e80008000806 */
[----:B-12--5:R-:W-:Y:S05]  /*31a0*/  CALL.REL.NOINC `($__internal_1_$__cuda_sm10x_tcgen05_guardrail_trap_phase_invalid_during_alloc) ;  /* 0x0000007000607944 */ /* 0x026fea0003c00000 */
.L_x_56:
[----:B------:R-:W-:Y:S05]  /*31b0*/  WARPSYNC.ALL ;  /* 0x0000000000007948 */ /* 0x000fea0003800000 */
[----:B------:R-:W3:Y:S01]  /*31c0*/  S2UR UR4, SR_CgaCtaId ;  /* 0x00000000000479c3 */ /* 0x000ee20000008800 */
[----:B------:R-:W-:Y:S01]  /*31d0*/  UMOV UR26, 0x400 ;  /* 0x00000400001a7882 */ /* 0x000fe20000000000 */
[----:B------:R-:W-:-:S06]  /*31e0*/  NOP ;  /* 0x0000000000007918 */ /* 0x000fcc0000000000 */
[----:B------:R-:W-:Y:S06]  /*31f0*/  BAR.ARV 0x6, 0xa0 ;  /* 0x0182800000007b1d */ /* 0x000fec0000002000 */
[----:B------:R-:W4:Y:S01]  /*3200*/  LDCU UR5, c[0x0][0x38c] ;  /* 0x00007180ff0577ac */ /* 0x000f220008000800 */
[----:B------:R-:W-:Y:S01]  /*3210*/  LOP3.LUT R2, R2, 0xffff, RZ, 0xc0, !PT ;  /* 0x0000ffff02027812 */ /* 0x000fe200078ec0ff */
[----:B------:R-:W-:Y:S01]  /*3220*/  IMAD.MOV.U32 R11, RZ, RZ, 0x1 ;  /* 0x00000001ff0b7424 */ /* 0x000fe200078e00ff */
[----:B------:R-:W-:Y:S01]  /*3230*/  CS2R R8, SRZ ;  /* 0x0000000000087805 */ /* 0x000fe2000001ff00 */
[----:B------:R-:W1:Y:S01]  /*3240*/  LDCU UR7, c[0x0][0x38c] ;  /* 0x00007180ff0777ac */ /* 0x000e620008000800 */
[----:B------:R-:W-:Y:S01]  /*3250*/  R2UR UR27, R2 ;  /* 0x00000000021b72ca */ /* 0x000fe200000e0000 */
[----:B------:R-:W-:Y:S01]  /*3260*/  IMAD.MOV.U32 R10, RZ, RZ, RZ ;  /* 0x000000ffff0a7224 */ /* 0x000fe200078e00ff */
[----:B------:R-:W-:Y:S01]  /*3270*/  UMOV UR30, URZ ;  /* 0x000000ff001e7c82 */ /* 0x000fe20008000000 */
[----:B------:R-:W-:Y:S01]  /*3280*/  UMOV UR24, URZ ;  /* 0x000000ff00187c82 */ /* 0x000fe20008000000 */
[----:B---3--:R-:W-:Y:S01]  /*3290*/  ULEA UR26, UR4, UR26, 0x18 ;  /* 0x0000001a041a7291 */ /* 0x008fe2000f8ec0ff */
[----:B------:R-:W-:Y:S01]  /*32a0*/  UMOV UR38, 0x0 ;  /* 0x0000000000267882 */ /* 0x000fe20000000000 */
[----:B------:R-:W-:-:S02]  /*32b0*/  UMOV UR39, 0x4400010 ;  /* 0x0440001000277882 */ /* 0x000fc40000000000 */
[----:B------:R-:W-:Y:S02]  /*32c0*/  UIADD3 UR4, UPT, UPT, UR26, 0x6400, URZ ;  /* 0x000064001a047890 */ /* 0x000fe4000fffe0ff */
[----:B------:R-:W-:Y:S02]  /*32d0*/  UIADD3 UR6, UPT, UPT, UR26, 0xc400, URZ ;  /* 0x0000c4001a067890 */ /* 0x000fe4000fffe0ff */
[----:B----4-:R-:W-:Y:S01]  /*32e0*/  UIADD3 UR5, UPT, UPT, UR5, 0x7f, URZ ;  /* 0x0000007f05057890 */ /* 0x010fe2000fffe0ff */
[----:B--2---:R-:W2:Y:S01]  /*32f0*/  LDS R0, [UR26+0x130] ;  /* 0x0001301aff007984 */ /* 0x004ea20008000800 */
[----:B-1----:R-:W-:Y:S01]  /*3300*/  UMOV UR36, 0x0 ;  /* 0x0000000000247882 */ /* 0x002fe20000000000 */
[----:B------:R-:W-:Y:S01]  /*3310*/  UMOV UR37, 0x4400010 ;  /* 0x0440001000257882 */ /* 0x000fe20000000000 */
[----:B------:R-:W-:Y:S02]  /*3320*/  USHF.R.S32.HI UR40, URZ, 0x1f, UR5 ;  /* 0x0000001fff287899 */ /* 0x000fe40008011405 */
[----:B------:R-:W-:-:S02]  /*3330*/  UISETP.GE.AND UP4, UPT, UR7, 0x1, UPT ;  /* 0x000000010700788c */ /* 0x000fc4000bf86270 */
[----:B------:R-:W-:Y:S02]  /*3340*/  ULEA.HI UR40, UR40, UR5, URZ, 0x7 ;  /* 0x0000000528287291 */ /* 0x000fe4000f8f38ff */
[----:B------:R-:W-:Y:S02]  /*3350*/  USHF.R.U32.HI UR5, URZ, 0x4, UR4 ;  /* 0x00000004ff057899 */ /* 0x000fe40008011604 */
[----:B------:R-:W-:Y:S02]  /*3360*/  USHF.R.S32.HI UR40, URZ, 0x7, UR40 ;  /* 0x00000007ff287899 */ /* 0x000fe40008011428 */
[----:B------:R-:W-:Y:S02]  /*3370*/  USHF.R.U32.HI UR4, URZ, 0x4, UR6 ;  /* 0x00000004ff047899 */ /* 0x000fe40008011606 */
[----:B------:R-:W-:Y:S02]  /*3380*/  UISETP.LT.AND UP0, UPT, UR40, 0x1, UPT ;  /* 0x000000012800788c */ /* 0x000fe4000bf01270 */
[----:B------:R-:W-:-:S02]  /*3390*/  ULOP3.LUT UR5, UR5, 0x3fff, URZ, 0xc0, !UPT ;  /* 0x00003fff05057892 */ /* 0x000fc4000f8ec0ff */
[----:B------:R-:W-:Y:S02]  /*33a0*/  ULOP3.LUT UR4, UR4, 0x3fff, URZ, 0xc0, !UPT ;  /* 0x00003fff04047892 */ /* 0x000fe4000f8ec0ff */
[----:B------:R-:W-:Y:S02]  /*33b0*/  USEL UR41, UR40, 0x1, !UP0 ;  /* 0x0000000128297887 */ /* 0x000fe4000c000000 */
[----:B------:R-:W-:Y:S02]  /*33c0*/  ULOP3.LUT UR28, UR5, 0x10000, URZ, 0xfc, !UPT ;  /* 0x00010000051c7892 */ /* 0x000fe4000f8efcff */
[----:B------:R-:W-:Y:S02]  /*33d0*/  ULOP3.LUT UR29, UR4, 0x10000, URZ, 0xfc, !UPT ;  /* 0x00010000041d7892 */ /* 0x000fe4000f8efcff */
[----:B------:R-:W-:Y:S01]  /*33e0*/  UIADD3 UR41, UPT, UPT, -UR41, URZ, URZ ;  /* 0x000000ff29297290 */ /* 0x000fe2000fffe1ff */
[----:B------:R-:W-:Y:S01]  /*33f0*/  UMOV UR34, 0x0 ;  /* 0x0000000000227882 */ /* 0x000fe20000000000 */
[----:B------:R-:W-:Y:S01]  /*3400*/  UMOV UR35, 0x4400010 ;  /* 0x0440001000237882 */ /* 0x000fe20000000000 */
[----:B------:R-:W-:Y:S01]  /*3410*/  UMOV UR32, 0x0 ;  /* 0x0000000000207882 */ /* 0x000fe20000000000 */
[----:B------:R-:W-:Y:S01]  /*3420*/  UMOV UR33, 0x4400010 ;  /* 0x0440001000217882 */ /* 0x000fe20000000000 */
[----:B--2---:R-:W-:-:S15]  /*3430*/  R2UR UR42, R0 ;  /* 0x00000000002a72ca */ /* 0x004fde00000e0000 */
.L_x_65:
[----:B------:R-:W-:Y:S02]  /*3440*/  LEA R0, R10, UR26, 0x3 ;  /* 0x0000001a0a007c11 */ /* 0x000fe4000f8e18ff */
[----:B------:R-:W-:Y:S02]  /*3450*/  SHF.L.U32 R5, R9, 0x1f, RZ ;  /* 0x0000001f09057819 */ /* 0x000fe400000006ff */
[----:B------:R-:W-:Y:S01]  /*3460*/  PLOP3.LUT P0, PT, PT, PT, UP4, 0x80, 0x8 ;  /* 0x000000000008781c */ /* 0x000fe20003f0f048 */
[----:B------:R-:W-:Y:S01]  /*3470*/  VIADD R3, R0, 0x90 ;  /* 0x0000009000037836 */ /* 0x000fe20000000000 */
[----:B-1----:R-:W1:Y:S02]  /*3480*/  SYNCS.PHASECHK.TRANS64.TRYWAIT P1, [R0+URZ+0x80], R5 ;  /* 0x00008005000075a7 */ /* 0x002e6400080211ff */
[----:B-1-3--:R-:W-:Y:S09]  /*3490*/  @!P1 BRA `(.L_x_59) ;  /* 0x0000006400a89947 */ /* 0x00aff20003800000 */
.L_x_144:
[----:B------:R-:W-:Y:S01]  /*34a0*/  LEA R4, R10, UR26, 0x4 ;  /* 0x0000001a0a047c11 */ /* 0x000fe2000f8e20ff */
[----:B------:R-:W-:Y:S01]  /*34b0*/  @UP4 ULEA UR4, UR24, UR26, 0x3 ;  /* 0x0000001a18044291 */ /* 0x000fe2000f8e18ff */
[----:B------:R-:W-:Y:S01]  /*34c0*/  PLOP3.LUT P2, PT, PT, PT, PT, 0x80, 0x8 ;  /* 0x000000000008781c */ /* 0x000fe20003f4f070 */
[----:B------:R-:W-:Y:S01]  /*34d0*/  ULEA UR31, UR30, UR26, 0x3 ;  /* 0x0000001a1e1f7291 */ /* 0x000fe2000f8e18ff */
[----:B------:R-:W-:Y:S02]  /*34e0*/  PRMT R3, RZ, 0x654, R3 ;  /* 0x00000654ff037816 */ /* 0x000fe40000000003 */
[----:B-1----:R-:W1:Y:S01]  /*34f0*/  LDS.128 R4, [R4+0x110] ;  /* 0x0001100004047984 */ /* 0x002e620000000c00 */
[----:B------:R-:W-:Y:S02]  /*3500*/  @P0 SHF.L.U32 R2, R8, 0x1f, RZ ;  /* 0x0000001f08020819 */ /* 0x000fe400000006ff */
[----:B------:R-:W-:Y:S01]  /*3510*/  SHF.L.U32 R0, R11, 0x1f, RZ ;  /* 0x0000001f0b007819 */ /* 0x000fe200000006ff */
[----:B------:R-:W-:Y:S01]  /*3520*/  @!PT LDS RZ, [RZ] ;  /* 0x00000000fffff984 */ /* 0x000fe20000000800 */
[----:B------:R-:W-:Y:S01]  /*3530*/  @!PT LDS RZ, [RZ] ;  /* 0x00000000fffff984 */ /* 0x000fe20000000800 */
[----:B------:R-:W-:Y:S01]  /*3540*/  @!PT LDS RZ, [RZ] ;  /* 0x00000000fffff984 */ /* 0x000fe20000000800 */
[----:B------:R-:W-:Y:S01]  /*3550*/  @!PT LDS RZ, [RZ] ;  /* 0x00000000fffff984 */ /* 0x000fe20000000800 */
[----:B------:R2:W-:Y:S06]  /*3560*/  MEMBAR.ALL.CTA ;  /* 0x0000000000007992 */ /* 0x0005ec0000008000 */
[----:B--2---:R-:W2:Y:S02]  /*3570*/  FENCE.VIEW.ASYNC.S ;  /* 0x00000000000073c6 */ /* 0x004ea40000000000 */
[----:B--2---:R2:W-:Y:S01]  /*3580*/  SYNCS.ARRIVE.TRANS64.RED.A1T0 RZ, [R3+URZ], RZ ;  /* 0x000000ff03ff79a7 */ /* 0x0045e200081004ff */
[----:B------:R2:W3:Y:S01]  /*3590*/  @P0 SYNCS.PHASECHK.TRANS64.TRYWAIT P2, [UR4], R2 ;  /* 0x00000002ff0005a7 */ /* 0x0004e20008041104 */
[----:B------:R-:W-:Y:S01]  /*35a0*/  ULEA.HI UR4, UR30, UR30, URZ, 0x1 ;  /* 0x0000001e1e047291 */ /* 0x000fe2000f8f08ff */
[----:B-1----:R-:W-:-:S03]  /*35b0*/  LOP3.LUT P1, RZ, R6, 0x1, RZ, 0xc0, !PT ;  /* 0x0000000106ff7812 */ /* 0x002fc6000782c0ff */
[----:B------:R-:W-:Y:S02]  /*35c0*/  USHF.L.U32 UR11, UR4, 0x7, URZ ;  /* 0x00000007040b7899 */ /* 0x000fe400080006ff */
[----:B------:R-:W-:Y:S02]  /*35d0*/  ULOP3.LUT UR4, UR4, 0xffe, URZ, 0xc0, !UPT ;  /* 0x00000ffe04047892 */ /* 0x000fe4000f8ec0ff */
[----:B------:R-:W-:Y:S02]  /*35e0*/  ULOP3.LUT UR11, UR11, 0xffffff00, URZ, 0xc0, !UPT ;  /* 0xffffff000b0b7892 */ /* 0x000fe4000f8ec0ff */
[----:B------:R-:W-:Y:S02]  /*35f0*/  UIADD3 UR4, UPT, UPT, -UR4, UR30, URZ ;  /* 0x0000001e04047290 */ /* 0x000fe4000fffe1ff */
[----:B------:R-:W-:Y:S01]  /*3600*/  UIADD3 UR11, UPT, UPT, UR42, UR11, URZ ;  /* 0x0000000b2a0b7290 */ /* 0x000fe2000fffe0ff */
[----:B------:R-:W1:Y:S03]  /*3610*/  SYNCS.PHASECHK.TRANS64.TRYWAIT P0, [UR31+0xc0], R0 ;  /* 0x0000c000ff0075a7 */ /* 0x000e66000800111f */
[----:B------:R-:W-:Y:S01]  /*3620*/  ULEA UR11, UR4, UR11, 0x14 ;  /* 0x0000000b040b7291 */ /* 0x000fe2000f8ea0ff */
[----:B-123--:R-:W-:Y:S11]  /*3630*/  @!P0 BRA `(.L_x_60) ;  /* 0x0000006400548947 */ /* 0x00eff60003800000 */
.L_x_146:
[----:B------:R-:W-:Y:S01]  /*3640*/  IADD3 R10, PT, PT, R10, 0x1, RZ ;  /* 0x000000010a0a7810 */ /* 0x000fe20007ffe0ff */
[----:B------:R-:W-:Y:S06]  /*3650*/  BRA.U !UP4, `(.L_x_61) ;  /* 0x000000010cc07547 */ /* 0x000fec000b800000 */
[----:B------:R-:W-:Y:S01]  /*3660*/  UPLOP3.LUT UP2, UPT, UPT, UPT, UPT, 0x40, 0x4 ;  /* 0x000000000004789c */ /* 0x000fe20003f4e870 */
[----:B------:R-:W-:Y:S01]  /*3670*/  UMOV UR23, UR41 ;  /* 0x0000002900177c82 */ /* 0x000fe20008000000 */
[----:B------:R-:W-:Y:S01]  /*3680*/  UMOV UR22, UR40 ;  /* 0x0000002800167c82 */ /* 0x000fe20008000000 */
[----:B------:R-:W-:-:S08]  /*3690*/  UMOV UR10, UR24 ;  /* 0x00000018000a7c82 */ /* 0x000fd00008000000 */
.L_x_64:
[----:B------:R-:W-:Y:S02]  /*36a0*/  UIADD3 UR23, UPT, UPT, UR23, 0x1, URZ ;  /* 0x0000000117177890 */ /* 0x000fe4000fffe0ff */
[----:B--2---:R-:W-:Y:S02]  /*36b0*/  ULEA UR5, UR10, UR26, 0x3 ;  /* 0x0000001a0a057291 */ /* 0x004fe4000f8e18ff */
[----:B------:R-:W-:Y:S01]  /*36c0*/  UISETP.NE.AND UP3, UPT, UR23, URZ, UPT ;  /* 0x000000ff1700728c */ /* 0x000fe2000bf65270 */
[----:B---3--:R-:W-:Y:S10]  /*36d0*/  @P2 BRA `(.L_x_62) ;  /* 0x00000000000c2947 */ /* 0x008ff40003800000 */
[----:B-1----:R-:W-:Y:S04]  /*36e0*/  SHF.L.U32 R3, R8, 0x1f, RZ ;  /* 0x0000001f08037819 */ /* 0x002fe800000006ff */
[----:B------:R-:W1:Y:S02]  /*36f0*/  SYNCS.PHASECHK.TRANS64.TRYWAIT P0, [UR5], R3 ;  /* 0x00000003ff0075a7 */ /* 0x000e640008001105 */
[----:B-1----:R-:W-:Y:S05]  /*3700*/  @!P0 BRA `(.L_x_63) ;  /* 0x0000006400388947 */ /* 0x002fea0003800000 */
.L_x_62:
[----:B------:R-:W-:Y:S01]  /*3710*/  UISETP.NE.AND UP0, UPT, UR22, 0x1, UPT ;  /* 0x000000011600788c */ /* 0x000fe2000bf05270 */
[----:B------:R-:W-:Y:S01]  /*3720*/  PLOP3.LUT P2, PT, PT, PT, PT, 0x80, 0x8 ;  /* 0x000000000008781c */ /* 0x000fe20003f4f070 */
[----:B------:R-:W-:Y:S02]  /*3730*/  UIADD3 UR4, UPT, UPT, UR10, 0x1, URZ ;  /* 0x000000010a047890 */ /* 0x000fe4000fffe0ff */
[----:B------:R-:W-:Y:S02]  /*3740*/  UIADD3 UR25, UPT, UPT, UR5, 0x18, URZ ;  /* 0x0000001805197890 */ /* 0x000fe4000fffe0ff */
[----:B------:R-:W-:Y:S01]  /*3750*/  UISETP.NE.AND UP1, UPT, UR4, 0x3, UPT ;  /* 0x000000030400788c */ /* 0x000fe2000bf25270 */
[----:B------:R-:W-:Y:S01]  /*3760*/  PLOP3.LUT P0, PT, PT, PT, UP0, 0x80, 0x8 ;  /* 0x000000000008781c */ /* 0x000fe20003f0f008 */
[----:B------:R-:W-:Y:S02]  /*3770*/  UIADD3 UR22, UPT, UPT, UR22, -0x1, URZ ;  /* 0xffffffff16167890 */ /* 0x000fe4000fffe0ff */
[----:B------:R-:W-:Y:S02]  /*3780*/  USEL UR6, URZ, 0x1, UP1 ;  /* 0x00000001ff067887 */ /* 0x000fe40008800000 */
[----:B------:R-:W-:Y:S01]  /*3790*/  USEL UR24, UR4, URZ, UP1 ;  /* 0x000000ff04187287 */ /* 0x000fe20008800000 */
[----:B------:R-:W-:Y:S01]  /*37a0*/  UMOV UR7, 0x40004040 ;  /* 0x4000404000077882 */ /* 0x000fe20000000000 */
[----:B------:R-:W-:Y:S02]  /*37b0*/  UMOV UR5, 0x40004040 ;  /* 0x4000404000057882 */ /* 0x000fe40000000000 */
[----:B------:R-:W-:Y:S01]  /*37c0*/  @UP0 ULEA UR4, UR24, UR26, 0x3 ;  /* 0x0000001a18040291 */ /* 0x000fe2000f8e18ff */
[----:B------:R-:W-:Y:S01]  /*37d0*/  LOP3.LUT R8, R8, UR6, RZ, 0x3c, !PT ;  /* 0x0000000608087c12 */ /* 0x000fe2000f8e3cff */
[----:B------:R-:W-:Y:S01]  /*37e0*/  ULEA UR6, UR10, UR29, 0xb ;  /* 0x0000001d0a067291 */ /* 0x000fe2000f8e58ff */
[----:B------:R-:W-:Y:S02]  /*37f0*/  UMOV UR21, 0x40004040 ;  /* 0x4000404000157882 */ /* 0x000fe40000000000 */
[----:B-1----:R-:W-:Y:S01]  /*3800*/  @P0 SHF.L.U32 R0, R8, 0x1f, RZ ;  /* 0x0000001f08000819 */ /* 0x002fe200000006ff */
[----:B------:R-:W-:Y:S02]  /*3810*/  UIADD3 UR20, UPT, UPT, UR6, 0x2, URZ ;  /* 0x0000000206147890 */ /* 0x000fe4000fffe0ff */
[----:B------:R-:W-:Y:S01]  /*3820*/  UIADD3 UR16, UPT, UPT, UR6, 0x4, URZ ;  /* 0x0000000406107890 */ /* 0x000fe2000fffe0ff */
[----:B------:R2:W3:Y:S01]  /*3830*/  @P0 SYNCS.PHASECHK.TRANS64.TRYWAIT P2, [UR4], R0 ;  /* 0x00000000ff0005a7 */ /* 0x0004e20008041104 */
[----:B------:R-:W-:Y:S02]  /*3840*/  ULEA UR4, UR10, UR28, 0x9 ;  /* 0x0000001c0a047291 */ /* 0x000fe4000f8e48ff */
[----:B------:R-:W-:Y:S02]  /*3850*/  UIADD3 UR12, UPT, UPT, UR6, 0x6, URZ ;  /* 0x00000006060c7890 */ /* 0x000fe4000fffe0ff */
[----:B------:R-:W-:Y:S02]  /*3860*/  UIADD3 UR18, UPT, UPT, UR4, 0x2, URZ ;  /* 0x0000000204127890 */ /* 0x000fe4000fffe0ff */
[----:B------:R-:W-:Y:S02]  /*3870*/  UIADD3 UR14, UPT, UPT, UR4, 0x4, URZ ;  /* 0x00000004040e7890 */ /* 0x000fe4000fffe0ff */
[----:B------:R-:W-:Y:S01]  /*3880*/  UIADD3 UR8, UPT, UPT, UR4, 0x6, URZ ;  /* 0x0000000604087890 */ /* 0x000fe2000fffe0ff */
[----:B------:R2:W-:Y:S01]  /*3890*/  UTCQMMA gdesc[UR4], gdesc[UR6], tmem[UR11], tmem[UR38], idesc[UR39], UP2 ;  /* 0x00ff2606040075ea */ /* 0x0005e2000900030b */
[----:B------:R-:W-:Y:S01]  /*38a0*/  UPLOP3.LUT UP2, UPT, UPT, UPT, UPT, 0x80, 0x8 ;  /* 0x000000000008789c */ /* 0x000fe20003f4f070 */
[----:B------:R-:W-:Y:S01]  /*38b0*/  UMOV UR19, 0x40004040 ;  /* 0x4000404000137882 */ /* 0x000fe20000000000 */
[----:B------:R-:W-:Y:S01]  /*38c0*/  UMOV UR17, 0x40004040 ;  /* 0x4000404000117882 */ /* 0x000fe20000000000 */
[----:B------:R2:W-:Y:S01]  /*38d0*/  UTCQMMA gdesc[UR18], gdesc[UR20], tmem[UR11], tmem[UR36], idesc[UR37], UPT ;  /* 0x00ff2414120075ea */ /* 0x0005e2000b80030b */
[----:B------:R-:W-:Y:S01]  /*38e0*/  UMOV UR15, 0x40004040 ;  /* 0x40004040000f7882 */ /* 0x000fe20000000000 */
[----:B------:R-:W-:Y:S01]  /*38f0*/  UMOV UR13, 0x40004040 ;  /* 0x40004040000d7882 */ /* 0x000fe20000000000 */
[----:B------:R-:W-:Y:S01]  /*3900*/  UMOV UR9, 0x40004040 ;  /* 0x4000404000097882 */ /* 0x000fe20000000000 */
[----:B------:R2:W-:Y:S01]  /*3910*/  UTCQMMA gdesc[UR14], gdesc[UR16], tmem[UR11], tmem[UR34], idesc[UR35], UPT ;  /* 0x00ff22100e0075ea */ /* 0x0005e2000b80030b */
[----:B------:R2:W-:Y:S01]  /*3920*/  UTCQMMA gdesc[UR8], gdesc[UR12], tmem[UR11], tmem[UR32], idesc[UR33], UPT ;  /* 0x00ff200c080075ea */ /* 0x0005e2000b80030b */
[----:B------:R2:W-:Y:S01]  /*3930*/  UTCBAR.MULTICAST [UR25], URZ, UR27 ;  /* 0x000000ff190073e9 */ /* 0x0005e2000800081b */
[----:B------:R-:W-:Y:S01]  /*3940*/  UMOV UR10, UR24 ;  /* 0x00000018000a7c82 */ /* 0x000fe20008000000 */
[----:B------:R-:W-:Y:S05]  /*3950*/  BRA.U UP3, `(.L_x_64) ;  /* 0xfffffffd03507547 */ /* 0x000fea000b83ffff */
.L_x_61:
[----:B--2---:R-:W-:Y:S01]  /*3960*/  UIADD3 UR4, UPT, UPT, UR30, 0x1, URZ ;  /* 0x000000011e047890 */ /* 0x004fe2000fffe0ff */
[C---:B------:R-:W-:Y:S01]  /*3970*/  ISETP.NE.AND P0, PT, R10.reuse, 0x2, PT ;  /* 0x000000020a00780c */ /* 0x040fe20003f05270 */
[----:B------:R-:W-:Y:S02]  /*3980*/  UIADD3 UR5, UPT, UPT, UR31, 0xa0, URZ ;  /* 0x000000a01f057890 */ /* 0x000fe4000fffe0ff */
[----:B------:R-:W-:Y:S01]  /*3990*/  UISETP.NE.AND UP0, UPT, UR4, 0x4, UPT ;  /* 0x000000040400788c */ /* 0x000fe2000bf05270 */
[----:B-1----:R-:W-:Y:S02]  /*39a0*/  SEL R0, RZ, 0x1, P0 ;  /* 0x00000001ff007807 */ /* 0x002fe40000000000 */
[----:B------:R-:W-:Y:S01]  /*39b0*/  SEL R10, R10, RZ, P0 ;  /* 0x000000ff0a0a7207 */ /* 0x000fe20000000000 */
[----:B------:R-:W-:Y:S01]  /*39c0*/  USEL UR6, URZ, 0x1, UP0 ;  /* 0x00000001ff067887 */ /* 0x000fe20008000000 */
[----:B------:R-:W-:Y:S01]  /*39d0*/  LOP3.LUT R9, R9, R0, RZ, 0x3c, !PT ;  /* 0x0000000009097212 */ /* 0x000fe200078e3cff */
[----:B------:R-:W-:Y:S01]  /*39e0*/  USEL UR30, UR4, URZ, UP0 ;  /* 0x000000ff041e7287 */ /* 0x000fe20008000000 */
[----:B------:R1:W-:Y:S03]  /*39f0*/  UTCBAR [UR5], URZ ;  /* 0x000000ff050073e9 */ /* 0x0003e600080000ff */
[----:B------:R-:W-:Y:S01]  /*3a00*/  LOP3.LUT R11, R11, UR6, RZ, 0x3c, !PT ;  /* 0x000000060b0b7c12 */ /* 0x000fe2000f8e3cff */
[----:B------:R-:W-:Y:S07]  /*3a10*/  @P1 BRA `(.L_x_65) ;  /* 0xfffffff800881947 */ /* 0x000fee000383ffff */
[----:B------:R-:W2:Y:S01]  /*3a20*/  S2UR UR8, SR_CgaCtaId ;  /* 0x00000000000879c3 */ /* 0x000ea20000008800 */
[----:B------:R-:W-:Y:S01]  /*3a30*/  ELECT P0, URZ, PT ;  /* 0x0000000000ff782f */ /* 0x000fe20003800000 */
[----:B------:R-:W-:Y:S01]  /*3a40*/  IMAD.MOV.U32 R0, RZ, RZ, 0x1 ;  /* 0x00000001ff007424 */ /* 0x000fe200078e00ff */
[----:B------:R-:W-:Y:S01]  /*3a50*/  UIADD3 UR26, UPT, UPT, UR26, 0xc0, URZ ;  /* 0x000000c01a1a7890 */ /* 0x000fe2000fffe0ff */
[----:B------:R-:W-:Y:S01]  /*3a60*/  SHF.L.U32 R3, R11, 0x1f, RZ ;  /* 0x0000001f0b037819 */ /* 0x000fe200000006ff */
[----:B------:R-:W-:-:S03]  /*3a70*/  UMOV UR4, 0x40 ;  /* 0x0000004000047882 */ /* 0x000fc60000000000 */
[----:B------:R-:W-:Y:S01]  /*3a80*/  UVIRTCOUNT.DEALLOC.SMPOOL 0x80 ;  /* 0x000000800000784c */ /* 0x000fe20000000000 */
[----:B--2---:R-:W-:Y:S02]  /*3a90*/  ULEA UR8, UR8, UR4, 0x18 ;  /* 0x0000000408087291 */ /* 0x004fe4000f8ec0ff */
[----:B------:R-:W-:-:S07]  /*3aa0*/  ULEA UR4, UR30, UR26, 0x3 ;  /* 0x0000001a1e047291 */ /* 0x000fce000f8e18ff */
[----:B------:R2:W-:Y:S02]  /*3ab0*/  @P0 STS.U8 [UR8+0x1c], R0 ;  /* 0x00001c00ff000988 */ /* 0x0005e40008000008 */
[----:B------:R-:W4:Y:S02]  /*3ac0*/  SYNCS.PHASECHK.TRANS64.TRYWAIT P0, [UR4], R3 ;  /* 0x00000003ff0075a7 */ /* 0x000f240008001104 */
[----:B--2-4-:R-:W-:Y:S05]  /*3ad0*/  @!P0 BRA `(.L_x_66) ;  /* 0x00000060005c8947 */ /* 0x014fea0003800000 */
.L_x_149:
[----:B------:R-:W-:-:S04]  /*3ae0*/  UIADD3 UR4, UPT, UPT, UR30, 0x1, URZ ;  /* 0x000000011e047890 */ /* 0x000fc8000fffe0ff */
[----:B------:R-:W-:-:S04]  /*3af0*/  UISETP.NE.AND UP0, UPT, UR4, 0x4, UPT ;  /* 0x000000040400788c */ /* 0x000fc8000bf05270 */
[----:B------:R-:W-:Y:S02]  /*3b00*/  USEL UR6, URZ, 0x1, UP0 ;  /* 0x00000001ff067887 */ /* 0x000fe40008000000 */
[----:B------:R-:W-:-:S04]  /*3b10*/  USEL UR4, UR4, URZ, UP0 ;  /* 0x000000ff04047287 */ /* 0x000fc80008000000 */
[----:B-1----:R-:W-:Y:S01]  /*3b20*/  ULEA UR5, UR4, UR26, 0x3 ;  /* 0x0000001a04057291 */ /* 0x002fe2000f8e18ff */
[----:B------:R-:W-:-:S04]  /*3b30*/  LOP3.LUT R2, R11, UR6, RZ, 0x3c, !PT ;  /* 0x000000060b027c12 */ /* 0x000fc8000f8e3cff */
[----:B--2---:R-:W-:-:S04]  /*3b40*/  SHF.L.U32 R3, R2, 0x1f, RZ ;  /* 0x0000001f02037819 */ /* 0x004fc800000006ff */
[----:B------:R-:W1:Y:S02]  /*3b50*/  SYNCS.PHASECHK.TRANS64.TRYWAIT P0, [UR5], R3 ;  /* 0x00000003ff0075a7 */ /* 0x000e640008001105 */
[----:B-1----:R-:W-:Y:S05]  /*3b60*/  @!P0 BRA `(.L_x_67) ;  /* 0x0000006000508947 */ /* 0x002fea0003800000 */
.L_x_151:
        /* <DEDUP_REMOVED lines=9> */
.L_x_153:
[----:B------:R-:W-:-:S04]  /*3c00*/  UIADD3 UR4, UPT, UPT, UR4, 0x1, URZ ;  /* 0x0000000104047890 */ /* 0x000fc8000fffe0ff */
[----:B------:R-:W-:-:S04]  /*3c10*/  UISETP.NE.AND UP0, UPT, UR4, 0x4, UPT ;  /* 0x000000040400788c */ /* 0x000fc8000bf05270 */
[----:B------:R-:W-:Y:S02]  /*3c20*/  USEL UR5, URZ, 0x1, UP0 ;  /* 0x00000001ff057887 */ /* 0x000fe40008000000 */
[----:B------:R-:W-:-:S04]  /*3c30*/  USEL UR4, UR4, URZ, UP0 ;  /* 0x000000ff04047287 */ /* 0x000fc80008000000 */
[----:B------:R-:W-:Y:S01]  /*3c40*/  ULEA UR4, UR4, UR26, 0x3 ;  /* 0x0000001a04047291 */ /* 0x000fe2000f8e18ff */
[----:B-1----:R-:W-:-:S04]  /*3c50*/  LOP3.LUT R3, R2, UR5, RZ, 0x3c, !PT ;  /* 0x0000000502037c12 */ /* 0x002fc8000f8e3cff */
[----:B------:R-:W-:-:S04]  /*3c60*/  SHF.L.U32 R3, R3, 0x1f, RZ ;  /* 0x0000001f03037819 */ /* 0x000fc800000006ff */
[----:B------:R-:W1:Y:S02]  /*3c70*/  SYNCS.PHASECHK.TRANS64.TRYWAIT P0, [UR4], R3 ;  /* 0x00000003ff0075a7 */ /* 0x000e640008001104 */
[----:B-1----:R-:W-:Y:S05]  /*3c80*/  @!P0 BRA `(.L_x_69) ;  /* 0x0000006000388947 */ /* 0x002fea0003800000 */
.L_x_155:
[----:B------:R-:W-:Y:S01]  /*3c90*/  NOP ;  /* 0x0000000000007918 */ /* 0x000fe20000000000 */
[----:B-1----:R-:W1:Y:S01]  /*3ca0*/  LDS R0, [UR8+0x14] ;  /* 0x00001408ff007984 */ /* 0x002e620008000800 */
[----:B------:R-:W-:Y:S01]  /*3cb0*/  ULOP3.LUT UR4, UR42, 0xffff, URZ, 0xc0, !UPT ;  /* 0x0000ffff2a047892 */ /* 0x000fe2000f8ec0ff */
[----:B------:R-:W-:Y:S01]  /*3cc0*/  UMOV UR5, 0xffff ;  /* 0x0000ffff00057882 */ /* 0x000fe20000000000 */
[----:B------:R-:W-:Y:S02]  /*3cd0*/  UMOV UR6, 0x1 ;  /* 0x0000000100067882 */ /* 0x000fe40000000000 */
[----:B------:R-:W-:-:S04]  /*3ce0*/  USHF.R.U32.HI UR4, URZ, 0x5, UR4 ;  /* 0x00000005ff047899 */ /* 0x000fc80008011604 */
[----:B------:R-:W-:Y:S02]  /*3cf0*/  USHF.L.U32 UR5, UR5, UR4, URZ ;  /* 0x0000000405057299 */ /* 0x000fe400080006ff */
[----:B------:R-:W-:-:S04]  /*3d00*/  USHF.L.U32 UR4, UR6, UR4, URZ ;  /* 0x0000000406047299 */ /* 0x000fc800080006ff */
[----:B-1----:R-:W-:-:S04]  /*3d10*/  LOP3.LUT R0, R0, UR5, RZ, 0xc0, !PT ;  /* 0x0000000500007c12 */ /* 0x002fc8000f8ec0ff */
[----:B------:R-:W-:-:S13]  /*3d20*/  ISETP.NE.AND P0, PT, R0, UR5, PT ;  /* 0x0000000500007c0c */ /* 0x000fda000bf05270 */
[----:B------:R-:W-:Y:S05]  /*3d30*/  @P0 BRA `(.L_x_70) ;  /* 0x0000000000580947 */ /* 0x000fea0003800000 */
[----:B------:R-:W1:Y:S02]  /*3d40*/  LDS R0, [UR8+0x18] ;  /* 0x00001808ff007984 */ /* 0x000e640008000800 */
[----:B-1----:R-:W-:-:S04]  /*3d50*/  LOP3.LUT R0, R0, UR4, RZ, 0xc0, !PT ;  /* 0x0000000400007c12 */ /* 0x002fc8000f8ec0ff */
[----:B------:R-:W-:-:S13]  /*3d60*/  ISETP.NE.AND P0, PT, R0, UR4, PT ;  /* 0x0000000400007c0c */ /* 0x000fda000bf05270 */
[----:B------:R-:W-:Y:S05]  /*3d70*/  @P0 BRA `(.L_x_71) ;  /* 0x00000000003c0947 */ /* 0x000fea0003800000 */
[----:B------:R-:W1:Y:S01]  /*3d80*/  S2R R2, SR_LANEID ;  /* 0x0000000000027919 */ /* 0x000e620000000000 */
[----:B------:R-:W-:Y:S01]  /*3d90*/  ULOP3.LUT UR5, URZ, UR5, URZ, 0x33, !UPT ;  /* 0x00000005ff057292 */ /* 0x000fe2000f8e33ff */
[----:B------:R-:W-:Y:S01]  /*3da0*/  LOP3.LUT R4, RZ, UR4, RZ, 0x33, !PT ;  /* 0x00000004ff047c12 */ /* 0x000fe2000f8e33ff */
[----:B------:R-:W-:Y:S02]  /*3db0*/  VOTEU.ANY UR4, UPT, PT ;  /* 0x0000000000047886 */ /* 0x000fe400038e0100 */
[----:B------:R-:W-:Y:S01]  /*3dc0*/  UFLO.U32 UR4, UR4 ;  /* 0x00000004000472bd */ /* 0x000fe200080e0000 */
[----:B------:R-:W2:Y:S01]  /*3dd0*/  REDUX UR6, R4 ;  /* 0x00000000040673c4 */ /* 0x000ea20000000000 */
[----:B------:R-:W-:-:S06]  /*3de0*/  IMAD.U32 R0, RZ, RZ, UR5 ;  /* 0x00000005ff007e24 */ /* 0x000fcc000f8e00ff */
[----:B------:R4:W-:Y:S01]  /*3df0*/  UTCATOMSWS.AND URZ, UR5 ;  /* 0x0000000500ff79e3 */ /* 0x0009e20008000000 */
[----:B------:R-:W3:Y:S01]  /*3e00*/  REDUX UR7, R0 ;  /* 0x00000000000773c4 */ /* 0x000ee20000000000 */
[----:B-1----:R-:W-:Y:S01]  /*3e10*/  ISETP.EQ.U32.AND P0, PT, R2, UR4, PT ;  /* 0x0000000402007c0c */ /* 0x002fe2000bf02070 */
[----:B--2---:R-:W-:Y:S01]  /*3e20*/  IMAD.U32 R2, RZ, RZ, UR6 ;  /* 0x00000006ff027e24 */ /* 0x004fe2000f8e00ff */
[----:B---3--:R-:W-:-:S11]  /*3e30*/  MOV R3, UR7 ;  /* 0x0000000700037c02 */ /* 0x008fd60008000f00 */
[----:B------:R4:W-:Y:S04]  /*3e40*/  @P0 ATOMS.AND RZ, [UR8+0x14], R3 ;  /* 0x00001403ffff098c */ /* 0x0009e8000a800008 */
[----:B------:R4:W-:Y:S01]  /*3e50*/  @P0 ATOMS.AND RZ, [UR8+0x18], R2 ;  /* 0x00001802ffff098c */ /* 0x0009e2000a800008 */
[----:B------:R-:W-:Y:S05]  /*3e60*/  BRA `(.L_x_72) ;  /* 0x0000000000147947 */ /* 0x000fea0003800000 */
.L_x_71:
[----:B------:R-:W-:Y:S02]  /*3e70*/  MOV R2, 0x3e90 ;  /* 0x00003e9000027802 */ /* 0x000fe40000000f00 */
[----:B---3-5:R-:W-:Y:S05]  /*3e80*/  CALL.REL.NOINC `($__internal_0_$__cuda_sm10x_tcgen05_guardrail_trap_col_being_dealloced_not_returned_by_alloc) ;  /* 0x00000064001c7944 */ /* 0x028fea0003c00000 */
[----:B------:R-:W-:Y:S05]  /*3e90*/  BRA `(.L_x_72) ;  /* 0x0000000000087947 */ /* 0x000fea0003800000 */
.L_x_70:
[----:B------:R-:W-:Y:S02]  /*3ea0*/  MOV R2, 0x3ec0 ;  /* 0x00003ec000027802 */ /* 0x000fe40000000f00 */
[----:B---3-5:R-:W-:Y:S05]  /*3eb0*/  CALL.REL.NOINC `($__internal_2_$__cuda_sm10x_tcgen05_guardrail_trap_unallocated_columns_being_dealloced) ;  /* 0x0000006400287944 */ /* 0x028fea0003c00000 */
.L_x_72:
[----:B------:R-:W-:Y:S01]  /*3ec0*/  NOP ;  /* 0x0000000000007918 */ /* 0x000fe20000000000 */
[----:B----4-:R-:W-:Y:S05]  /*3ed0*/  EXIT ;  /* 0x000000000000794d */ /* 0x010fea0003800000 */
.L_x_54:
[----:B------:R-:W-:-:S09]  /*3ee0*/  UISETP.NE.OR UP0, UPT, UR17, 0x3, !UP3 ;  /* 0x000000031100788c */ /* 0x000fd2000df05670 */
[----:B------:R-:W-:Y:S05]  /*3ef0*/  BRA.U UP0, `(.L_x_73) ;  /* 0x0000001100587547 */ /* 0x000fea000b800000 */
[----:B------:R-:W2:Y:S01]  /*3f00*/  S2UR UR10, SR_CgaCtaId ;  /* 0x00000000000a79c3 */ /* 0x000ea20000008800 */
[----:B------:R-:W3:Y:S01]  /*3f10*/  LDCU UR31, c[0x0][0x370] ;  /* 0x00006e00ff1f77ac */ /* 0x000ee20008000800 */
[----:B------:R-:W-:Y:S02]  /*3f20*/  HFMA2 R13, -RZ, RZ, 0, 0 ;  /* 0x00000000ff0d7431 */ /* 0x000fe400000001ff */
[----:B------:R-:W-:Y:S01]  /*3f30*/  IMAD.MOV.U32 R15, RZ, RZ, 0x1 ;  /* 0x00000001ff0f7424 */ /* 0x000fe200078e00ff */
[----:B------:R-:W-:Y:S01]  /*3f40*/  MOV R7, 0x1000 ;  /* 0x0000100000077802 */ /* 0x000fe20000000f00 */
[----:B------:R-:W3:Y:S01]  /*3f50*/  LDCU.128 UR44, c[0x0][0xb10] ;  /* 0x00016200ff2c77ac */ /* 0x000ee20008000c00 */
[----:B------:R-:W-:Y:S01]  /*3f60*/  IMAD.MOV.U32 R14, RZ, RZ, RZ ;  /* 0x000000ffff0e7224 */ /* 0x000fe200078e00ff */
[----:B------:R-:W4:Y:S01]  /*3f70*/  LDC.64 R16, c[0x0][0x348] ;  /* 0x0000d200ff107b82 */ /* 0x000f220000000a00 */
[----:B------:R-:W1:Y:S01]  /*3f80*/  LDCU UR30, c[0x0][0x374] ;  /* 0x00006e80ff1e77ac */ /* 0x000e620008000800 */
[----:B------:R-:W2:Y:S06]  /*3f90*/  LDCU UR15, c[0x0][0xb0c] ;  /* 0x00016180ff0f77ac */ /* 0x000eac0008000800 */
[----:B------:R-:W4:Y:S01]  /*3fa0*/  LDC.64 R2, c[0x0][0x888] ;  /* 0x00022200ff027b82 */ /* 0x000f220000000a00 */
[----:B------:R-:W4:Y:S01]  /*3fb0*/  LDCU UR49, c[0x0][0xb20] ;  /* 0x00016400ff3177ac */ /* 0x000f220008000800 */
[----:B------:R-:W4:Y:S06]  /*3fc0*/  LDCU UR4, c[0x0][0xb30] ;  /* 0x00016600ff0477ac */ /* 0x000f2c0008000800 */
[----:B------:R-:W4:Y:S01]  /*3fd0*/  LDC.64 R4, c[0x0][0x890] ;  /* 0x00022400ff047b82 */ /* 0x000f220000000a00 */
[----:B------:R-:W-:Y:S01]  /*3fe0*/  UMOV UR21, 0x400 ;  /* 0x0000040000157882 */ /* 0x000fe20000000000 */
[----:B---3--:R-:W-:-:S02]  /*3ff0*/  UIMAD.WIDE.U32 UR6, UR31, UR44, URZ ;  /* 0x0000002c1f0672a5 */ /* 0x008fc4000f8e00ff */
[----:B-1----:R-:W-:Y:S02]  /*4000*/  UIMAD.WIDE.U32 UR8, UR30, UR47, URZ ;  /* 0x0000002f1e0872a5 */ /* 0x002fe4000f8e00ff */
[----:B--2---:R-:W-:Y:S02]  /*4010*/  ULEA UR21, UR10, UR21, 0x18 ;  /* 0x000000150a157291 */ /* 0x004fe4000f8ec0ff */
[----:B------:R-:W-:Y:S02]  /*4020*/  UPLOP3.LUT UP3, UPT, UPT, UPT, UPT, 0x40, 0x4 ;  /* 0x000000000004789c */ /* 0x000fe40003f6e870 */
[----:B------:R-:W-:Y:S02]  /*4030*/  UIADD3 UR37, UPT, UPT, UR21, 0x48, URZ ;  /* 0x0000004815257890 */ /* 0x000fe4000fffe0ff */
[----:B------:R-:W-:Y:S02]  /*4040*/  UIADD3 UR33, UPT, UPT, UR21, 0x30, URZ ;  /* 0x0000003015217890 */ /* 0x000fe4000fffe0ff */
[----:B------:R-:W-:-:S02]  /*4050*/  UIADD3 UR25, UPT, UPT, UR21, 0x38, URZ ;  /* 0x0000003815197890 */ /* 0x000fc4000fffe0ff */
[----:B------:R-:W-:Y:S01]  /*4060*/  UIADD3 UR17, UPT, UPT, UR21, 0x40, URZ ;  /* 0x0000004015117890 */ /* 0x000fe2000fffe0ff */
[----:B------:R-:W-:Y:S01]  /*4070*/  UMOV UR6, UR7 ;  /* 0x0000000700067c82 */ /* 0x000fe20008000000 */
[----:B------:R-:W-:Y:S01]  /*4080*/  UMOV UR41, UR9 ;  /* 0x0000000900297c82 */ /* 0x000fe20008000000 */
[----:B------:R-:W-:Y:S02]  /*4090*/  UISETP.GE.AND UP0, UPT, UR42, 0x1, UPT ;  /* 0x000000012a00788c */ /* 0x000fe4000bf06270 */
[----:B------:R-:W-:Y:S01]  /*40a0*/  UISETP.NE.AND UP4, UPT, UR42, 0x1, UPT ;  /* 0x000000012a00788c */ /* 0x000fe2000bf85270 */
[----:B------:R-:W1:Y:S01]  /*40b0*/  LDCU.64 UR22, c[0x0][0xb28] ;  /* 0x00016500ff1677ac */ /* 0x000e620008000a00 */
[----:B------:R-:W-:Y:S02]  /*40c0*/  UISETP.NE.AND UP6, UPT, UR15, 0x1, UPT ;  /* 0x000000010f00788c */ /* 0x000fe4000bfc5270 */
[----:B------:R-:W-:Y:S02]  /*40d0*/  UISETP.NE.AND UP5, UPT, UR46, 0x1, UPT ;  /* 0x000000012e00788c */ /* 0x000fe4000bfa5270 */
[----:B------:R-:W-:-:S02]  /*40e0*/  UPRMT UR37, UR10, 0x654, UR37 ;  /* 0x000006540a257896 */ /* 0x000fc40008000025 */
[----:B------:R-:W-:Y:S02]  /*40f0*/  USHF.R.U32.HI UR43, URZ, UR45, UR6 ;  /* 0x0000002dff2b7299 */ /* 0x000fe40008011606 */
[----:B------:R-:W-:Y:S02]  /*4100*/  UPRMT UR40, UR10, 0x654, UR33 ;  /* 0x000006540a287896 */ /* 0x000fe40008000021 */
[----:B------:R-:W-:Y:S02]  /*4110*/  UPRMT UR39, UR10, 0x654, UR25 ;  /* 0x000006540a277896 */ /* 0x000fe40008000019 */
[----:B------:R-:W-:Y:S02]  /*4120*/  UPRMT UR38, UR10, 0x654, UR17 ;  /* 0x000006540a267896 */ /* 0x000fe40008000011 */
[----:B----4-:R-:W-:Y:S02]  /*4130*/  USHF.R.U32.HI UR41, URZ, UR49, UR41 ;  /* 0x00000031ff297299 */ /* 0x010fe40008011629 */
[----:B------:R-:W-:-:S11]  /*4140*/  UISETP.NE.AND UP2, UPT, UR4, 0x1, UPT ;  /* 0x000000010400788c */ /* 0x000fd6000bf45270 */
.L_x_84:
[C---:B------:R-:W-:Y:S02]  /*4150*/  LEA R12, R14.reuse, UR21, 0x3 ;  /* 0x000000150e0c7c11 */ /* 0x040fe4000f8e18ff */
[----:B------:R-:W-:Y:S02]  /*4160*/  SHF.L.U32 R9, R13, 0x1f, RZ ;  /* 0x0000001f0d097819 */ /* 0x000fe400000006ff */
[----:B------:R-:W-:Y:S02]  /*4170*/  LEA R10, R14, UR21, 0x4 ;  /* 0x000000150e0a7c11 */ /* 0x000fe4000f8e20ff */
[----:B--2---:R-:W2:Y:S02]  /*4180*/  SYNCS.PHASECHK.TRANS64.TRYWAIT P0, [R12+URZ+0x80], R9 ;  /* 0x000080090c0075a7 */ /* 0x004ea400080011ff */
[----:B--2---:R-:W-:Y:S05]  /*4190*/  @!P0 BRA `(.L_x_74) ;  /* 0x0000005c000c8947 */ /* 0x004fea0003800000 */
.L_x_156:
[----:B--2---:R-:W2:Y:S01]  /*41a0*/  LDS.128 R8, [R10+0x110] ;  /* 0x000110000a087984 */ /* 0x004ea20000000c00 */
[----:B------:R-:W-:Y:S01]  /*41b0*/  UISETP.GE.AND UP0, UPT, UR42, 0x1, UPT ;  /* 0x000000012a00788c */ /* 0x000fe2000bf06270 */
[----:B------:R-:W-:Y:S01]  /*41c0*/  @!PT LDS RZ, [RZ] ;  /* 0x00000000fffff984 */ /* 0x000fe20000000800 */
[----:B------:R-:W-:Y:S01]  /*41d0*/  @!PT LDS RZ, [RZ] ;  /* 0x00000000fffff984 */ /* 0x000fe20000000800 */
[----:B------:R-:W-:Y:S01]  /*41e0*/  @!PT LDS RZ, [RZ] ;  /* 0x00000000fffff984 */ /* 0x000fe20000000800 */
[----:B------:R-:W-:Y:S01]  /*41f0*/  @!PT LDS RZ, [RZ] ;  /* 0x00000000fffff984 */ /* 0x000fe20000000800 */
[----:B------:R3:W-:Y:S06]  /*4200*/  MEMBAR.ALL.CTA ;  /* 0x0000000000007992 */ /* 0x0007ec0000008000 */
[----:B---3--:R-:W3:Y:S01]  /*4210*/  FENCE.VIEW.ASYNC.S ;  /* 0x00000000000073c6 */ /* 0x008ee20000000000 */
[----:B--2---:R-:W-:Y:S11]  /*4220*/  LOP3.LUT P0, RZ, R10, 0x1, RZ, 0xc0, !PT ;  /* 0x000000010aff7812 */ /* 0x004ff6000780c0ff */
[----:B------:R-:W-:Y:S02]  /*4230*/  @!UPT UIADD3 URZ, UPT, UPT, URZ, URZ, URZ ;  /* 0x000000fffffff290 */ /* 0x000fe4000fffe0ff */
[----:B---3--:R-:W-:Y:S01]  /*4240*/  VOTEU.ANY UP1, P0 ;  /* 0x0000000000ff7886 */ /* 0x008fe20000020100 */
[----:B------:R-:W-:Y:S11]  /*4250*/  PLOP3.LUT P0, PT, PT, PT, UP1, 0x80, 0x8 ;  /* 0x000000000008781c */ /* 0x000ff60003f0f018 */
[----:B------:R-:W-:Y:S02]  /*4260*/  @!UPT UIADD3 URZ, UPT, UPT, URZ, URZ, URZ ;  /* 0x000000fffffff290 */ /* 0x000fe4000fffe0ff */
[----:B------:R-:W-:Y:S02]  /*4270*/  @P0 SHF.R.U32.HI R0, RZ, 0x10, R9 ;  /* 0x00000010ff000819 */ /* 0x000fe40000011609 */
[----:B------:R-:W-:Y:S02]  /*4280*/  @P0 MOV R6, R8 ;  /* 0x0000000800060202 */ /* 0x000fe40000000f00 */
[----:B------:R-:W-:Y:S01]  /*4290*/  @P0 R2UR UR4, R0 ;  /* 0x00000000000402ca */ /* 0x000fe200000e0000 */
[----:B------:R-:W-:Y:S01]  /*42a0*/  VIADD R0, R12, 0x90 ;  /* 0x000000900c007836 */ /* 0x000fe20000000000 */
[----:B------:R-:W-:Y:S02]  /*42b0*/  @P0 LOP3.LUT R8, R9, 0xffff, RZ, 0xc0, !PT ;  /* 0x0000ffff09080812 */ /* 0x000fe400078ec0ff */
[----:B------:R-:W-:Y:S02]  /*42c0*/  @P0 R2UR UR6, R6 ;  /* 0x00000000060602ca */ /* 0x000fe400000e0000 */
[----:B------:R-:W-:Y:S02]  /*42d0*/  PRMT R0, RZ, 0x654, R0 ;  /* 0x00000654ff007816 */ /* 0x000fe40000000000 */
[----:B------:R-:W-:Y:S02]  /*42e0*/  @P0 R2UR UR5, R8 ;  /* 0x00000000080502ca */ /* 0x000fe400000e0000 */
[----:B------:R2:W-:Y:S03]  /*42f0*/  SYNCS.ARRIVE.TRANS64.RED.A1T0 RZ, [R0+URZ], RZ ;  /* 0x000000ff00ff79a7 */ /* 0x0005e600081004ff */
[----:B------:R-:W-:Y:S04]  /*4300*/  @UP1 UMOV UR29, UR4 ;  /* 0x00000004001d1c82 */ /* 0x000fe80008000000 */
[----:B------:R-:W-:Y:S04]  /*4310*/  @UP1 UMOV UR14, UR6 ;  /* 0x00000006000e1c82 */ /* 0x000fe80008000000 */
[----:B------:R-:W-:Y:S01]  /*4320*/  @UP1 UMOV UR13, UR5 ;  /* 0x00000005000d1c82 */ /* 0x000fe20008000000 */
[----:B------:R-:W-:Y:S05]  /*4330*/  BRA.U !UP0, `(.L_x_75) ;  /* 0x0000000108a47547 */ /* 0x000fea000b800000 */
[----:B------:R-:W-:Y:S02]  /*4340*/  UIMAD.WIDE.U32 UR18, UR13, UR47, URZ ;  /* 0x0000002f0d1272a5 */ /* 0x000fe4000f8e00ff */
[----:B------:R-:W-:Y:S02]  /*4350*/  UIMAD.WIDE.U32 UR26, UR14, UR44, URZ ;  /* 0x0000002c0e1a72a5 */ /* 0x000fe4000f8e00ff */
[----:B------:R-:W-:Y:S02]  /*4360*/  USEL UR4, UR30, UR41, !UP5 ;  /* 0x000000291e047287 */ /* 0x000fe4000e800000 */
[----:B------:R-:W-:Y:S02]  /*4370*/  USEL UR7, UR31, UR43, !UP6 ;  /* 0x0000002b1f077287 */ /* 0x000fe4000f000000 */
[----:B-1----:R-:W-:Y:S02]  /*4380*/  UIMAD.WIDE.U32 UR8, UR4, UR22, URZ ;  /* 0x00000016040872a5 */ /* 0x002fe4000f8e00ff */
[----:B------:R-:W-:Y:S01]  /*4390*/  UIMAD.WIDE.U32 UR10, UR7, UR22, URZ ;  /* 0x00000016070a72a5 */ /* 0x000fe2000f8e00ff */
[----:B------:R-:W-:Y:S02]  /*43a0*/  UMOV UR5, UR19 ;  /* 0x0000001300057c82 */ /* 0x000fe40008000000 */
[----:B------:R-:W-:Y:S03]  /*43b0*/  USHF.R.U32.HI UR6, URZ, UR49, UR5 ;  /* 0x00000031ff067299 */ /* 0x000fe60008011605 */
[----:B------:R-:W-:Y:S01]  /*43c0*/  UMOV UR5, UR27 ;  /* 0x0000001b00057c82 */ /* 0x000fe20008000000 */
[----:B------:R-:W-:Y:S02]  /*43d0*/  USEL UR6, UR13, UR6, !UP5 ;  /* 0x000000060d067287 */ /* 0x000fe4000e800000 */
[----:B------:R-:W-:Y:S03]  /*43e0*/  USHF.R.U32.HI UR12, URZ, UR45, UR5 ;  /* 0x0000002dff0c7299 */ /* 0x000fe60008011605 */
[----:B------:R-:W-:Y:S02]  /*43f0*/  UMOV UR5, UR9 ;  /* 0x0000000900057c82 */ /* 0x000fe40008000000 */
[----:B------:R-:W-:Y:S03]  /*4400*/  @UP4 USHF.R.U32.HI UR4, URZ, UR23, UR5 ;  /* 0x00000017ff044299 */ /* 0x000fe60008011605 */
[----:B------:R-:W-:Y:S01]  /*4410*/  UMOV UR5, UR11 ;  /* 0x0000000b00057c82 */ /* 0x000fe20008000000 */
[----:B------:R-:W-:Y:S02]  /*4420*/  UIMAD UR4, UR42, UR4, URZ ;  /* 0x000000042a0472a4 */ /* 0x000fe4000f8e02ff */
[----:B------:R-:W-:Y:S02]  /*4430*/  @UP4 USHF.R.U32.HI UR7, URZ, UR23, UR5 ;  /* 0x00000017ff074299 */ /* 0x000fe40008011605 */
[----:B------:R-:W-:Y:S02]  /*4440*/  UIMAD.WIDE.U32 UR10, UR6, UR22, URZ ;  /* 0x00000016060a72a5 */ /* 0x000fe4000f8e00ff */
[----:B------:R-:W-:Y:S02]  /*4450*/  USEL UR5, UR14, UR12, !UP6 ;  /* 0x0000000c0e057287 */ /* 0x000fe4000f000000 */
[----:B------:R-:W-:Y:S02]  /*4460*/  UIMAD UR8, UR42, UR7, URZ ;  /* 0x000000072a0872a4 */ /* 0x000fe4000f8e02ff */
[----:B------:R-:W-:Y:S03]  /*4470*/  UISETP.GE.AND UP0, UPT, UR6, UR4, UPT ;  /* 0x000000040600728c */ /* 0x000fe6000bf06270 */
[----:B------:R-:W-:Y:S01]  /*4480*/  UMOV UR4, UR11 ;  /* 0x0000000b00047c82 */ /* 0x000fe20008000000 */
[----:B------:R-:W-:Y:S02]  /*4490*/  UISETP.GE.OR UP0, UPT, UR5, UR8, UP0 ;  /* 0x000000080500728c */ /* 0x000fe40008706670 */
[----:B------:R-:W-:Y:S02]  /*44a0*/  USHF.R.U32.HI UR4, URZ, UR23, UR4 ;  /* 0x00000017ff047299 */ /* 0x000fe40008011604 */
[----:B------:R-:W-:Y:S02]  /*44b0*/  UIMAD.WIDE.U32 UR8, UR5, UR22, URZ ;  /* 0x00000016050872a5 */ /* 0x000fe4000f8e00ff */
[----:B------:R-:W-:Y:S04]  /*44c0*/  USEL UR10, UR6, UR4, !UP4 ;  /* 0x00000004060a7287 */ /* 0x000fe8000e000000 */
[----:B------:R-:W-:Y:S01]  /*44d0*/  UIADD3 UR11, UPT, UPT, -UR10, URZ, URZ ;  /* 0x000000ff0a0b7290 */ /* 0x000fe2000fffe1ff */
[----:B------:R-:W-:Y:S02]  /*44e0*/  @!UP0 UMOV UR4, UR9 ;  /* 0x0000000900048c82 */ /* 0x000fe40008000000 */
[----:B------:R-:W-:Y:S02]  /*44f0*/  @!UP0 USHF.R.U32.HI UR4, URZ, UR23, UR4 ;  /* 0x00000017ff048299 */ /* 0x000fe40008011604 */
[----:B------:R-:W-:Y:S02]  /*4500*/  UIMAD UR8, UR42, UR11, UR6 ;  /* 0x0000000b2a0872a4 */ /* 0x000fe4000f8e0206 */
[----:B------:R-:W-:Y:S04]  /*4510*/  @!UP0 USEL UR4, UR5, UR4, !UP4 ;  /* 0x0000000405048287 */ /* 0x000fe8000e000000 */
[----:B------:R-:W-:Y:S02]  /*4520*/  @!UP0 UIMAD UR8, UR7, UR8, UR4 ;  /* 0x00000008070882a4 */ /* 0x000fe4000f8e0204 */
[----:B------:R-:W-:Y:S02]  /*4530*/  @!UP0 UIADD3 UR9, UPT, UPT, UR10, -UR4, URZ ;  /* 0x800000040a098290 */ /* 0x000fe4000fffe0ff */
[----:B------:R-:W-:Y:S02]  /*4540*/  UIADD3 UR4, UPT, UPT, -UR5, URZ, URZ ;  /* 0x000000ff05047290 */ /* 0x000fe4000fffe1ff */
[----:B------:R-:W-:Y:S02]  /*4550*/  UIADD3 UR7, UPT, UPT, -UR6, URZ, URZ ;  /* 0x000000ff06077290 */ /* 0x000fe4000fffe1ff */
[----:B------:R-:W-:Y:S02]  /*4560*/  @!UP0 UIMAD UR6, UR9, UR42, UR5 ;  /* 0x0000002a090682a4 */ /* 0x000fe4000f8e0205 */
[----:B------:R-:W-:Y:S02]  /*4570*/  UIMAD UR14, UR15, UR4, UR14 ;  /* 0x000000040f0e72a4 */ /* 0x000fe4000f8e020e */
[----:B------:R-:W-:Y:S01]  /*4580*/  UIMAD UR13, UR46, UR7, UR13 ;  /* 0x000000072e0d72a4 */ /* 0x000fe2000f8e020d */
[----:B------:R-:W-:Y:S02]  /*4590*/  @!UP0 UMOV UR5, UR8 ;  /* 0x0000000800058c82 */ /* 0x000fe40008000000 */
[----:B------:R-:W-:Y:S02]  /*45a0*/  UIMAD UR14, UR5, UR15, UR14 ;  /* 0x0000000f050e72a4 */ /* 0x000fe4000f8e020e */
[----:B------:R-:W-:Y:S11]  /*45b0*/  UIMAD UR13, UR6, UR46, UR13 ;  /* 0x0000002e060d72a4 */ /* 0x000ff6000f8e020d */
[----:B------:R-:W-:Y:S01]  /*45c0*/  @!UPT UIADD3 URZ, UPT, UPT, URZ, URZ, URZ ;  /* 0x000000fffffff290 */ /* 0x000fe2000fffe0ff */
.L_x_75:
[----:B------:R-:W3:Y:S01]  /*45d0*/  @!UP2 LDCU.128 UR8, c[0x0][0xb10] ;  /* 0x00016200ff08a7ac */ /* 0x000ee20008000c00 */
[C---:B------:R-:W-:Y:S02]  /*45e0*/  ISETP.NE.U32.AND P1, PT, R4.reuse, RZ, PT ;  /* 0x000000ff0400720c */ /* 0x040fe40003f25070 */
[----:B------:R-:W-:Y:S02]  /*45f0*/  ISETP.NE.U32.AND P0, PT, R4, RZ, PT ;  /* 0x000000ff0400720c */ /* 0x000fe40003f05070 */
[C---:B------:R-:W-:Y:S02]  /*4600*/  ISETP.NE.AND.EX P1, PT, R5.reuse, RZ, PT, P1 ;  /* 0x000000ff0500720c */ /* 0x040fe40003f25310 */
[----:B------:R-:W-:Y:S01]  /*4610*/  ISETP.NE.AND.EX P0, PT, R5, RZ, PT, P0 ;  /* 0x000000ff0500720c */ /* 0x000fe20003f05300 */
[----:B------:R-:W4:Y:S01]  /*4620*/  @!UP2 LDCU UR5, c[0x0][0xb0c] ;  /* 0x00016180ff05a7ac */ /* 0x000f220008000800 */
[----:B------:R-:W-:Y:S01]  /*4630*/  SHF.L.U32 R9, R15, 0x1f, RZ ;  /* 0x0000001f0f097819 */ /* 0x000fe200000006ff */
[----:B------:R-:W-:Y:S02]  /*4640*/  USHF.L.U32 UR35, UR16, 0x6, URZ ;  /* 0x0000000610237899 */ /* 0x000fe400080006ff */
[----:B------:R-:W-:Y:S02]  /*4650*/  USHF.L.U32 UR34, UR20, 0x8, URZ ;  /* 0x0000000814227899 */ /* 0x000fe400080006ff */
[----:B---3--:R-:W-:Y:S07]  /*4660*/  UIMAD.WIDE.U32 UR6, UR14, UR8, URZ ;  /* 0x000000080e0672a5 */ /* 0x008fee000f8e00ff */
[----:B------:R-:W-:Y:S01]  /*4670*/  @!UP2 UMOV UR4, UR7 ;  /* 0x000000070004ac82 */ /* 0x000fe20008000000 */
[----:B----4-:R-:W-:Y:S02]  /*4680*/  @!UP2 UISETP.NE.AND UP0, UPT, UR5, 0x1, UPT ;  /* 0x000000010500a88c */ /* 0x010fe4000bf05270 */
[----:B------:R-:W-:Y:S02]  /*4690*/  @!UP2 USHF.R.U32.HI UR4, URZ, UR9, UR4 ;  /* 0x00000009ff04a299 */ /* 0x000fe40008011604 */
[----:B------:R-:W-:Y:S02]  /*46a0*/  UIMAD.WIDE.U32 UR6, UR13, UR11, URZ ;  /* 0x0000000b0d0672a5 */ /* 0x000fe4000f8e00ff */
[----:B------:R-:W-:Y:S02]  /*46b0*/  @!UP2 USEL UR8, UR14, UR4, !UP0 ;  /* 0x000000040e08a287 */ /* 0x000fe4000c000000 */
[----:B------:R-:W-:Y:S03]  /*46c0*/  @!UP2 UISETP.NE.AND UP0, UPT, UR10, 0x1, UPT ;  /* 0x000000010a00a88c */ /* 0x000fe6000bf05270 */
[----:B------:R-:W-:Y:S02]  /*46d0*/  @!UP2 UMOV UR6, UR7 ;  /* 0x000000070006ac82 */ /* 0x000fe40008000000 */
[----:B------:R-:W3:Y:S02]  /*46e0*/  @!UP2 LDCU UR4, c[0x0][0xb20] ;  /* 0x00016400ff04a7ac */ /* 0x000ee40008000800 */
[----:B---3--:R-:W-:Y:S04]  /*46f0*/  @!UP2 USHF.R.U32.HI UR6, URZ, UR4, UR6 ;  /* 0x00000004ff06a299 */ /* 0x008fe80008011606 */
[----:B------:R-:W-:Y:S04]  /*4700*/  @!UP2 USEL UR6, UR13, UR6, !UP0 ;  /* 0x000000060d06a287 */ /* 0x000fe8000c000000 */
[----:B------:R-:W-:Y:S02]  /*4710*/  @!UP2 UIADD3 UR4, UPT, UPT, -UR8, UR6, URZ ;  /* 0x000000060804a290 */ /* 0x000fe4000fffe1ff */
[----:B------:R-:W-:Y:S02]  /*4720*/  @!UP2 UIADD3 UR6, UPT, UPT, UR8, -UR6, URZ ;  /* 0x800000060806a290 */ /* 0x000fe4000fffe0ff */
[----:B------:R-:W-:Y:S02]  /*4730*/  @!UP2 UIMAD UR14, UR4, UR5, UR14 ;  /* 0x00000005040ea2a4 */ /* 0x000fe4000f8e020e */
[----:B------:R-:W-:Y:S01]  /*4740*/  @!UP2 UIMAD UR13, UR6, UR10, UR13 ;  /* 0x0000000a060da2a4 */ /* 0x000fe2000f8e020d */
[----:B------:R-:W-:Y:S11]  /*4750*/  BRA.U UP3, `(.L_x_76) ;  /* 0x0000000103107547 */ /* 0x000ff6000b800000 */
[----:B--2---:R-:W-:Y:S04]  /*4760*/  MOV R0, UR48 ;  /* 0x0000003000007c02 */ /* 0x004fe80008000f00 */
[----:B------:R-:W-:Y:S04]  /*4770*/  SHF.L.U32 R11, R0, 0x1f, RZ ;  /* 0x0000001f000b7819 */ /* 0x000fe800000006ff */
[----:B------:R-:W2:Y:S02]  /*4780*/  SYNCS.PHASECHK.TRANS64.TRYWAIT P2, [UR21+0x78], R11 ;  /* 0x0000780bff0075a7 */ /* 0x000ea40008041115 */
[----:B--2---:R-:W-:Y:S05]  /*4790*/  @!P2 BRA `(.L_x_77) ;  /* 0x0000005400a0a947 */ /* 0x004fea0003800000 */
.L_x_76:
[----:B------:R-:W-:Y:S05]  /*47a0*/  @!P1 BRA `(.L_x_78) ;  /* 0x0000000000309947 */ /* 0x000fea0003800000 */
[----:B------:R-:W-:Y:S01]  /*47b0*/  ISETP.NE.U32.AND P1, PT, R2, RZ, PT ;  /* 0x000000ff0200720c */ /* 0x000fe20003f25070 */
[----:B------:R-:W3:Y:S01]  /*47c0*/  LDCU.64 UR4, c[0x0][0x358] ;  /* 0x00006b00ff0477ac */ /* 0x000ee20008000a00 */
[----:B------:R-:W-:Y:S02]  /*47d0*/  IMAD.MOV.U32 R85, RZ, RZ, 0x1 ;  /* 0x00000001ff557424 */ /* 0x000fe400078e00ff */
[----:B------:R-:W-:Y:S11]  /*47e0*/  ISETP.NE.AND.EX P1, PT, R3, RZ, PT, P1 ;  /* 0x000000ff0300720c */ /* 0x000ff60003f25310 */
[----:B------:R-:W-:Y:S02]  /*47f0*/  @!UPT UIADD3 URZ, UPT, UPT, URZ, URZ, URZ ;  /* 0x000000fffffff290 */ /* 0x000fe4000fffe0ff */
[----:B--2---:R-:W2:Y:S01]  /*4800*/  @P1 LDC.64 R10, c[0x0][0x888] ;  /* 0x00022200ff0a1b82 */ /* 0x004ea20000000a00 */
[----:B------:R-:W-:Y:S04]  /*4810*/  @P1 IMAD R0, R4, UR36, RZ ;  /* 0x0000002404001c24 */ /* 0x000fe8000f8e02ff */
[----:B--2---:R-:W-:Y:S04]  /*4820*/  @P1 IMAD.WIDE R10, R0, 0x4, R10 ;  /* 0x00000004000a1825 */ /* 0x004fe800078e020a */
[----:B------:R-:W-:Y:S01]  /*4830*/  HFMA2 R0, -RZ, RZ, 0, 5.9604644775390625e-08 ;  /* 0x00000001ff007431 */ /* 0x000fe200000001ff */
[----:B---3-5:R3:W5:Y:S04]  /*4840*/  @P1 LDG.E R41, desc[UR4][R10.64] ;  /* 0x000000040a291981 */ /* 0x028768000c1e1900 */
[----:B------:R-:W-:Y:S01]  /*4850*/  @!P1 PRMT R85, R0, 0x7610, R85 ;  /* 0x0000761000559816 */ /* 0x000fe20000000055 */
[----:B---3--:R-:W4:Y:S06]  /*4860*/  @!P1 LDC R41, c[0x0][0x880] ;  /* 0x00022000ff299b82 */ /* 0x008f2c0000000800 */
.L_x_78:
[----:B----45:R-:W-:Y:S01]  /*4870*/  @!P0 FSETP.EQ.AND P1, PT, R41, RZ, PT ;  /* 0x000000ff2900820b */ /* 0x030fe20003f22000 */
[----:B------:R-:W-:Y:S01]  /*4880*/  @!UPT UIADD3 URZ, UPT, UPT, URZ, URZ, URZ ;  /* 0x000000fffffff290 */ /* 0x000fe2000fffe0ff */
[----:B------:R-:W-:Y:S11]  /*4890*/  @!P0 BRA `(.L_x_79) ;  /* 0x0000000000188947 */ /* 0x000ff60003800000 */
[----:B------:R-:W-:Y:S02]  /*48a0*/  LOP3.LUT P0, RZ, R85, 0xff, RZ, 0xc0, !PT ;  /* 0x000000ff55ff7812 */ /* 0x000fe4000780c0ff */
[----:B------:R-:W-:Y:S04]  /*48b0*/  ISETP.NE.U32.AND P1, PT, R2, RZ, PT ;  /* 0x000000ff0200720c */ /* 0x000fe80003f25070 */
[----:B------:R-:W-:Y:S04]  /*48c0*/  ISETP.NE.AND.EX P1, PT, R3, RZ, PT, P1 ;  /* 0x000000ff0300720c */ /* 0x000fe80003f25310 */
[----:B------:R-:W-:Y:S03]  /*48d0*/  PLOP3.LUT P1, PT, P1, PT, PT, 0x8, 0x80 ;  /* 0x000000000080781c */ /* 0x000fe60000f2e170 */
[----:B------:R-:W-:Y:S11]  /*48e0*/  @P0 FSETP.EQ.AND P1, PT, R41, RZ, PT ;  /* 0x000000ff2900020b */ /* 0x000ff60003f22000 */
[----:B------:R-:W-:Y:S02]  /*48f0*/  @!UPT UIADD3 URZ, UPT, UPT, URZ, URZ, URZ ;  /* 0x000000fffffff290 */ /* 0x000fe4000fffe0ff */
.L_x_79:
[----:B------:R-:W3:Y:S01]  /*4900*/  SYNCS.PHASECHK.TRANS64.TRYWAIT P2, [UR21+0x50], R9 ;  /* 0x00005009ff0075a7 */ /* 0x000ee20008041115 */
[----:B------:R-:W-:Y:S04]  /*4910*/  ELECT P0, URZ, PT ;  /* 0x0000000000ff782f */ /* 0x000fe80003800000 */
[----:B------:R-:W-:Y:S11]  /*4920*/  PLOP3.LUT P1, PT, P1, P0, PT, 0xf2, 0x2f ;  /* 0x00000000002f781c */ /* 0x000ff60000f21e72 */
[----:B------:R-:W-:Y:S02]  /*4930*/  @!UPT UIADD3 URZ, UPT, UPT, URZ, URZ, URZ ;  /* 0x000000fffffff290 */ /* 0x000fe4000fffe0ff */
[----:B------:R-:W-:Y:S05]  /*4940*/  @!P1 IADD3 R8, P0, PT, R16, 0x580, RZ ;  /* 0x0000058010089810 */ /* 0x000fea0007f1e0ff */
[----:B------:R-:W-:Y:S01]  /*4950*/  @!P1 IMAD.X R6, RZ, RZ, R17, P0 ;  /* 0x000000ffff069224 */ /* 0x000fe200000e0611 */
[----:B---3--:R-:W-:Y:S07]  /*4960*/  @!P2 BRA `(.L_x_80) ;  /* 0x000000540044a947 */ /* 0x008fee0003800000 */
.L_x_159:
[----:B------:R-:W-:Y:S01]  /*4970*/  @!P1 R2UR UR5, R8 ;  /* 0x00000000080592ca */ /* 0x000fe200000e0000 */
[----:B------:R-:W-:Y:S01]  /*4980*/  VOTEU.ALL UP0, P1 ;  /* 0x0000000000ff7886 */ /* 0x000fe20000800000 */
[----:B------:R-:W-:Y:S01]  /*4990*/  @!P1 R2UR UR4, R6 ;  /* 0x00000000060492ca */ /* 0x000fe200000e0000 */
[----:B--2---:R-:W-:Y:S01]  /*49a0*/  @!P1 IMAD.MOV.U32 R0, RZ, RZ, 0x1000 ;  /* 0x00001000ff009424 */ /* 0x004fe200078e00ff */
[----:B------:R-:W-:Y:S01]  /*49b0*/  UMOV UR6, 0x0 ;  /* 0x0000000000067882 */ /* 0x000fe20000000000 */
[----:B------:R-:W-:Y:S01]  /*49c0*/  UMOV UR7, 0x10000000 ;  /* 0x1000000000077882 */ /* 0x000fe20000000000 */
[----:B------:R-:W-:Y:S01]  /*49d0*/  @!UP0 UIADD3 UR32, UPT, UPT, UR21, 0x200, URZ ;  /* 0x0000020015208890 */ /* 0x000fe2000fffe0ff */
[----:B------:R-:W-:Y:S01]  /*49e0*/  @!P1 IADD3 R8, P0, PT, R16, 0x580, RZ ;  /* 0x0000058010089810 */ /* 0x000fe20007f1e0ff */
[----:B------:R-:W-:Y:S04]  /*49f0*/  VOTEU.ALL UP0, P1 ;  /* 0x0000000000ff7886 */ /* 0x000fe80000800000 */
[----:B------:R-:W-:Y:S02]  /*4a00*/  @!P1 IMAD.X R6, RZ, RZ, R17, P0 ;  /* 0x000000ffff069224 */ /* 0x000fe400000e0611 */
[----:B------:R-:W-:Y:S02]  /*4a10*/  IMAD.U32 R10, RZ, RZ, UR5 ;  /* 0x00000005ff0a7e24 */ /* 0x000fe4000f8e00ff */
[----:B------:R-:W-:Y:S03]  /*4a20*/  IMAD.U32 R11, RZ, RZ, UR4 ;  /* 0x00000004ff0b7e24 */ /* 0x000fe6000f8e00ff */
[----:B------:R-:W-:Y:S02]  /*4a30*/  @!P1 R2UR UR4, R10 ;  /* 0x000000000a0492ca */ /* 0x000fe400000e0000 */
[----:B------:R-:W-:Y:S11]  /*4a40*/  @!P1 R2UR UR5, R11 ;  /* 0x000000000b0592ca */ /* 0x000ff600000e0000 */
[----:B------:R-:W-:Y:S02]  /*4a50*/  @!UPT UIADD3 URZ, UPT, UPT, URZ, URZ, URZ ;  /* 0x000000fffffff290 */ /* 0x000fe4000fffe0ff */
[----:B------:R2:W-:Y:S01]  /*4a60*/  @!UP0 UTMALDG.3D [UR32], [UR4], desc[UR6] ;  /* 0x00000620040085b4 */ /* 0x0005e20008011000 */
[----:B------:R2:W-:Y:S01]  /*4a70*/  @!P1 SYNCS.ARRIVE.TRANS64.RED.A0TR RZ, [UR21+0x30], R0 ;  /* 0x00003000ffff99a7 */ /* 0x0005e20008300415 */
[----:B------:R-:W-:Y:S01]  /*4a80*/  SYNCS.ARRIVE.TRANS64.RED.A1T0 RZ, [UR40], RZ ;  /* 0x000000ffffff79a7 */ /* 0x000fe20008100428 */
[----:B------:R-:W3:Y:S02]  /*4a90*/  SYNCS.PHASECHK.TRANS64.TRYWAIT P2, [UR21+0x58], R9 ;  /* 0x00005809ff0075a7 */ /* 0x000ee40008041115 */
[----:B--23--:R-:W-:Y:S05]  /*4aa0*/  @!P2 BRA `(.L_x_81) ;  /* 0x00000054000ca947 */ /* 0x00cfea0003800000 */
.L_x_161:
        /* <DEDUP_REMOVED lines=8> */
[----:B------:R-:W-:Y:S01]  /*4b30*/  @!UP0 UIADD3 UR24, UPT, UPT, UR21, 0x1200, URZ ;  /* 0x0000120015188890 */ /* 0x000fe2000fffe0ff */
[----:B------:R-:W-:Y:S01]  /*4b40*/  VOTEU.ALL UP0, P1 ;  /* 0x0000000000ff7886 */ /* 0x000fe20000800000 */
[----:B------:R-:W-:Y:S01]  /*4b50*/  UMOV UR27, UR35 ;  /* 0x00000023001b7c82 */ /* 0x000fe20008000000 */
[----:B------:R-:W-:Y:S02]  /*4b60*/  UMOV UR28, UR36 ;  /* 0x00000024001c7c82 */ /* 0x000fe40008000000 */
[----:B------:R-:W-:Y:S02]  /*4b70*/  IMAD.U32 R10, RZ, RZ, UR5 ;  /* 0x00000005ff0a7e24 */ /* 0x000fe4000f8e00ff */
[----:B------:R-:W-:Y:S02]  /*4b80*/  IMAD.U32 R11, RZ, RZ, UR4 ;  /* 0x00000004ff0b7e24 */ /* 0x000fe4000f8e00ff */
[----:B------:R-:W-:Y:S01]  /*4b90*/  @!P1 IMAD.X R6, RZ, RZ, R17, P0 ;  /* 0x000000ffff069224 */ /* 0x000fe200000e0611 */
        /* <DEDUP_REMOVED lines=8> */
.L_x_163:
[----:B------:R-:W-:Y:S01]  /*4c20*/  @!P1 R2UR UR5, R8 ;  /* 0x00000000080592ca */ /* 0x000fe200000e0000 */
[----:B------:R-:W-:Y:S01]  /*4c30*/  VOTEU.ALL UP0, P1 ;  /* 0x0000000000ff7886 */ /* 0x000fe20000800000 */
[----:B------:R-:W-:Y:S01]  /*4c40*/  @!P1 R2UR UR4, R6 ;  /* 0x00000000060492ca */ /* 0x000fe200000e0000 */
[----:B--2---:R-:W-:Y:S01]  /*4c50*/  @!P1 IMAD.MOV.U32 R0, RZ, RZ, 0x1000 ;  /* 0x00001000ff009424 */ /* 0x004fe200078e00ff */
[----:B------:R-:W-:Y:S01]  /*4c60*/  UMOV UR6, 0x0 ;  /* 0x0000000000067882 */ /* 0x000fe20000000000 */
[----:B------:R-:W-:Y:S01]  /*4c70*/  UMOV UR7, 0x10000000 ;  /* 0x1000000000077882 */ /* 0x000fe20000000000 */
[----:B------:R-:W-:Y:S01]  /*4c80*/  @!UP0 UIADD3 UR18, UPT, UPT, UR34, 0x80, URZ ;  /* 0x0000008022128890 */ /* 0x000fe2000fffe0ff */
[----:B------:R-:W-:Y:S01]  /*4c90*/  VIADD R14, R14, 0x1 ;  /* 0x000000010e0e7836 */ /* 0x000fe20000000000 */
[----:B------:R-:W-:Y:S01]  /*4ca0*/  @!UP0 UIADD3 UR16, UPT, UPT, UR21, 0x2200, URZ ;  /* 0x0000220015108890 */ /* 0x000fe2000fffe0ff */
[----:B------:R-:W-:Y:S01]  /*4cb0*/  VOTEU.ALL UP0, P1 ;  /* 0x0000000000ff7886 */ /* 0x000fe20000800000 */
[----:B------:R-:W-:Y:S01]  /*4cc0*/  UMOV UR19, UR35 ;  /* 0x0000002300137c82 */ /* 0x000fe20008000000 */
[----:B------:R-:W-:Y:S02]  /*4cd0*/  UMOV UR20, UR36 ;  /* 0x0000002400147c82 */ /* 0x000fe40008000000 */
        /* <DEDUP_REMOVED lines=10> */
.L_x_165:
[----:B------:R-:W-:Y:S01]  /*4d80*/  @!P1 IADD3 R6, P0, PT, R16, 0x580, RZ ;  /* 0x0000058010069810 */ /* 0x000fe20007f1e0ff */
[----:B------:R-:W-:Y:S01]  /*4d90*/  VOTEU.ALL UP0, P1 ;  /* 0x0000000000ff7886 */ /* 0x000fe20000800000 */
[----:B------:R-:W-:Y:S01]  /*4da0*/  UMOV UR6, 0x0 ;  /* 0x0000000000067882 */ /* 0x000fe20000000000 */
[----:B------:R-:W-:Y:S01]  /*4db0*/  UMOV UR7, 0x10000000 ;  /* 0x1000000000077882 */ /* 0x000fe20000000000 */
[----:B------:R-:W-:Y:S01]  /*4dc0*/  @!P1 R2UR UR5, R6 ;  /* 0x00000000060592ca */ /* 0x000fe200000e0000 */
[----:B--2---:R-:W-:Y:S01]  /*4dd0*/  @!P1 IMAD.X R0, RZ, RZ, R17, P0 ;  /* 0x000000ffff009224 */ /* 0x004fe200000e0611 */
[----:B------:R-:W-:Y:S01]  /*4de0*/  @!UP0 UIADD3 UR10, UPT, UPT, UR34, 0xc0, URZ ;  /* 0x000000c0220a8890 */ /* 0x000fe2000fffe0ff */
[----:B------:R-:W-:Y:S01]  /*4df0*/  R2UR UR16, R87 ;  /* 0x00000000571072ca */ /* 0x000fe200000e0000 */
[----:B------:R-:W-:Y:S01]  /*4e00*/  @!UP0 UIADD3 UR8, UPT, UPT, UR21, 0x3200, URZ ;  /* 0x0000320015088890 */ /* 0x000fe2000fffe0ff */
[----:B------:R-:W-:Y:S01]  /*4e10*/  ISETP.NE.AND P0, PT, R14, 0x2, PT ;  /* 0x000000020e00780c */ /* 0x000fe20003f05270 */
[----:B------:R-:W-:Y:S01]  /*4e20*/  @!UP0 UIADD3 UR9, UPT, UPT, UR21, 0x48, URZ ;  /* 0x0000004815098890 */ /* 0x000fe2000fffe0ff */
[----:B------:R-:W-:Y:S01]  /*4e30*/  @!P1 R2UR UR4, R0 ;  /* 0x00000000000492ca */ /* 0x000fe200000e0000 */
[----:B------:R-:W-:Y:S01]  /*4e40*/  VOTEU.ALL UP0, P1 ;  /* 0x0000000000ff7886 */ /* 0x000fe20000800000 */
[----:B------:R-:W-:Y:S01]  /*4e50*/  UMOV UR11, UR35 ;  /* 0x00000023000b7c82 */ /* 0x000fe20008000000 */
[----:B------:R-:W-:Y:S01]  /*4e60*/  UMOV UR12, UR36 ;  /* 0x00000024000c7c82 */ /* 0x000fe20008000000 */
[----:B------:R-:W-:Y:S01]  /*4e70*/  SEL R0, RZ, 0x1, P0 ;  /* 0x00000001ff007807 */ /* 0x000fe20000000000 */
[----:B------:R-:W-:Y:S01]  /*4e80*/  UPLOP3.LUT UP3, UPT, UPT, UPT, UPT, 0x80, 0x8 ;  /* 0x000000000008789c */ /* 0x000fe20003f6f070 */
[----:B------:R-:W-:Y:S01]  /*4e90*/  IMAD.U32 R8, RZ, RZ, UR5 ;  /* 0x00000005ff087e24 */ /* 0x000fe2000f8e00ff */
[----:B------:R-:W-:Y:S01]  /*4ea0*/  LOP3.LUT R15, R15, 0x1, RZ, 0x3c, !PT ;  /* 0x000000010f0f7812 */ /* 0x000fe200078e3cff */
[----:B------:R-:W-:Y:S01]  /*4eb0*/  UMOV UR36, UR29 ;  /* 0x0000001d00247c82 */ /* 0x000fe20008000000 */
[----:B------:R-:W-:Y:S01]  /*4ec0*/  LOP3.LUT R13, R13, R0, RZ, 0x3c, !PT ;  /* 0x000000000d0d7212 */ /* 0x000fe200078e3cff */
[----:B------:R-:W-:Y:S01]  /*4ed0*/  UIADD3 UR20, UPT, UPT, UR13, UR16, URZ ;  /* 0x000000100d147290 */ /* 0x000fe2000fffe0ff */
[----:B------:R-:W-:Y:S01]  /*4ee0*/  SEL R14, R14, RZ, P0 ;  /* 0x000000ff0e0e7207 */ /* 0x000fe20000000000 */
[----:B------:R-:W-:Y:S01]  /*4ef0*/  UIADD3 UR16, UPT, UPT, UR14, UR59, URZ ;  /* 0x0000003b0e107290 */ /* 0x000fe2000fffe0ff */
[----:B------:R-:W-:Y:S01]  /*4f00*/  IMAD.U32 R9, RZ, RZ, UR4 ;  /* 0x00000004ff097e24 */ /* 0x000fe2000f8e00ff */
[----:B------:R-:W-:Y:S04]  /*4f10*/  @!P1 R2UR UR4, R8 ;  /* 0x00000000080492ca */ /* 0x000fe800000e0000 */
[----:B------:R-:W-:Y:S11]  /*4f20*/  @!P1 R2UR UR5, R9 ;  /* 0x00000000090592ca */ /* 0x000ff600000e0000 */
[----:B------:R-:W-:Y:S02]  /*4f30*/  @!UPT UIADD3 URZ, UPT, UPT, URZ, URZ, URZ ;  /* 0x000000fffffff290 */ /* 0x000fe4000fffe0ff */
[----:B------:R2:W-:Y:S01]  /*4f40*/  @!UP0 UTMALDG.3D [UR8], [UR4], desc[UR6] ;  /* 0x00000608040085b4 */ /* 0x0005e20008011000 */
[----:B------:R2:W-:Y:S01]  /*4f50*/  @!P1 SYNCS.ARRIVE.TRANS64.RED.A0TR RZ, [UR21+0x48], R7 ;  /* 0x00004807ffff99a7 */ /* 0x0005e20008300415 */
[----:B------:R-:W-:Y:S01]  /*4f60*/  SYNCS.ARRIVE.TRANS64.RED.A1T0 RZ, [UR37], RZ ;  /* 0x000000ffffff79a7 */ /* 0x000fe20008100425 */
[----:B------:R-:W-:Y:S05]  /*4f70*/  BRA.U UP1, `(.L_x_84) ;  /* 0xfffffff101747547 */ /* 0x000fea000b83ffff */
[----:B------:R-:W-:-:S04]  /*4f80*/  SHF.L.U32 R3, R15, 0x1f, RZ ;  /* 0x0000001f0f037819 */ /* 0x000fc800000006ff */
[----:B------:R-:W3:Y:S02]  /*4f90*/  SYNCS.PHASECHK.TRANS64.TRYWAIT P0, [UR21+0x50], R3 ;  /* 0x00005003ff0075a7 */ /* 0x000ee40008001115 */
[----:B---3--:R-:W-:Y:S05]  /*4fa0*/  @!P0 BRA `(.L_x_85) ;  /* 0x0000005000148947 */ /* 0x008fea0003800000 */
.L_x_167:
[----:B------:R-:W4:Y:S02]  /*4fb0*/  SYNCS.PHASECHK.TRANS64.TRYWAIT P0, [UR21+0x58], R3 ;  /* 0x00005803ff0075a7 */ /* 0x000f240008001115 */
[----:B----4-:R-:W-:Y:S05]  /*4fc0*/  @!P0 BRA `(.L_x_86) ;  /* 0x0000005000248947 */ /* 0x010fea0003800000 */
.L_x_169:
[----:B------:R-:W4:Y:S02]  /*4fd0*/  SYNCS.PHASECHK.TRANS64.TRYWAIT P0, [UR21+0x60], R3 ;  /* 0x00006003ff0075a7 */ /* 0x000f240008001115 */
[----:B----4-:R-:W-:Y:S05]  /*4fe0*/  @!P0 BRA `(.L_x_87) ;  /* 0x0000005000348947 */ /* 0x010fea0003800000 */
.L_x_171:
[----:B---3--:R-:W-:-:S07]  /*4ff0*/  MOV R0, UR21 ;  /* 0x0000001500007c02 */ /* 0x008fce0008000f00 */
.L_x_88:
[----:B---3--:R-:W-:-:S04]  /*5000*/  SHF.L.U32 R3, R15, 0x1f, RZ ;  /* 0x0000001f0f037819 */ /* 0x008fc800000006ff */
[----:B------:R3:W4:Y:S03]  /*5010*/  SYNCS.PHASECHK.TRANS64.TRYWAIT P0, [R0+URZ+0x68], R3 ;  /* 0x00006803000075a7 */ /* 0x00072600080011ff */
[----:B----4-:R-:W-:Y:S05]  /*5020*/  @!P0 NANOSLEEP.SYNCS 0x989680 ;  /* 0x009896800000895d */ /* 0x010fea0003900000 */
[----:B------:R-:W4:Y:S02]  /*5030*/  @!P0 SYNCS.PHASECHK.TRANS64 P0, [R0+URZ+0x68], R3 ;  /* 0x00006803000085a7 */ /* 0x000f2400080010ff */
[----:B-12-4-:R-:W-:Y:S05]  /*5040*/  @P0 EXIT ;  /* 0x000000000000094d */ /* 0x016fea0003800000 */
[----:B------:R-:W-:Y:S05]  /*5050*/  BRA `(.L_x_88) ;  /* 0xfffffffc00e87947 */ /* 0x000fea000383ffff */
.L_x_73:
[----:B------:R-:W-:-:S06]  /*5060*/  UISETP.GE.AND UP0, UPT, UR17, 0x4, UPT ;  /* 0x000000041100788c */ /* 0x000fcc000bf06270 */
[----:B------:R-:W-:-:S13]  /*5070*/  PLOP3.LUT P0, PT, PT, PT, UP0, 0x80, 0x8 ;  /* 0x000000000008781c */ /* 0x000fda0003f0f008 */
[----:B-1----:R-:W-:Y:S05]  /*5080*/  @!P0 EXIT ;  /* 0x000000000000894d */ /* 0x002fea0003800000 */
[----:B------:R-:W1:Y:S08]  /*5090*/  S2UR UR4, SR_CgaCtaId ;  /* 0x00000000000479c3 */ /* 0x000e700000008800 */
[----:B------:R-:W-:Y:S01]  /*50a0*/  BAR.SYNC.DEFER_BLOCKING 0x6, 0xa0 ;  /* 0x0182800000007b1d */ /* 0x000fe20000010000 */
[C---:B------:R-:W-:Y:S01]  /*50b0*/  IMAD.SHL.U32 R7, R95.reuse, 0x40, RZ ;  /* 0x000000405f077824 */ /* 0x040fe200078e00ff */
[C---:B------:R-:W-:Y:S01]  /*50c0*/  LOP3.LUT R97, R95.reuse, 0x60, RZ, 0xc0, !PT ;  /* 0x000000605f617812 */ /* 0x040fe200078ec0ff */
[----:B------:R-:W-:-:S02]  /*50d0*/  IMAD.SHL.U32 R4, R95, 0x20, RZ ;  /* 0x000000205f047824 */ /* 0x000fc400078e00ff */
[----:B------:R-:W-:Y:S02]  /*50e0*/  HFMA2 R36, -RZ, RZ, 0, 0 ;  /* 0x00000000ff247431 */ /* 0x000fe400000001ff */
[----:B------:R-:W-:Y:S01]  /*50f0*/  IMAD.SHL.U32 R6, R95, 0x2, RZ ;  /* 0x000000025f067824 */ /* 0x000fe200078e00ff */
[----:B------:R-:W-:Y:S01]  /*5100*/  UMOV UR44, 0x400 ;  /* 0x00000400002c7882 */ /* 0x000fe20000000000 */
[----:B------:R-:W2:Y:S01]  /*5110*/  LDC.64 R82, c[0x0][0x8b0] ;  /* 0x00022c00ff527b82 */ /* 0x000ea20000000a00 */
[----:B------:R-:W-:Y:S01]  /*5120*/  LOP3.LUT R5, R7, 0x180, RZ, 0xc0, !PT ;  /* 0x0000018007057812 */ /* 0x000fe200078ec0ff */
[----:B------:R-:W-:Y:S01]  /*5130*/  IMAD.U32 R37, R95, 0x10000, RZ ;  /* 0x000100005f257824 */ /* 0x000fe200078e00ff */
[----:B------:R-:W-:Y:S01]  /*5140*/  LOP3.LUT R4, R4, 0xc00, RZ, 0xc0, !PT ;  /* 0x00000c0004047812 */ /* 0x000fe200078ec0ff */
[----:B------:R-:W-:Y:S01]  /*5150*/  IMAD.MOV.U32 R94, RZ, RZ, RZ ;  /* 0x000000ffff5e7224 */ /* 0x000fe200078e00ff */
[----:B------:R-:W-:Y:S01]  /*5160*/  LOP3.LUT R6, R5, 0x20, R6, 0xf8, !PT ;  /* 0x0000002005067812 */ /* 0x000fe200078ef806 */
[----:B------:R-:W-:Y:S01]  /*5170*/  IMAD.SHL.U32 R5, R95, 0x8, RZ ;  /* 0x000000085f057824 */ /* 0x000fe200078e00ff */
[----:B------:R-:W-:Y:S01]  /*5180*/  LOP3.LUT R4, R4, 0x40, R7, 0xf8, !PT ;  /* 0x0000004004047812 */ /* 0x000fe200078ef807 */
[----:B------:R-:W3:Y:S01]  /*5190*/  LDC.64 R80, c[0x0][0x8a8] ;  /* 0x00022a00ff507b82 */ /* 0x000ee20000000a00 */
[----:B------:R-:W-:Y:S01]  /*51a0*/  LOP3.LUT R37, R37, 0x600000, RZ, 0xc0, !PT ;  /* 0x0060000025257812 */ /* 0x000fe200078ec0ff */
[----:B------:R-:W-:Y:S01]  /*51b0*/  IMAD.MOV.U32 R89, RZ, RZ, RZ ;  /* 0x000000ffff597224 */ /* 0x000fe200078e00ff */
[----:B------:R-:W-:-:S02]  /*51c0*/  LOP3.LUT R95, R95, 0x2, RZ, 0xc0, !PT ;  /* 0x000000025f5f7812 */ /* 0x000fc400078ec0ff */
[----:B------:R-:W-:Y:S02]  /*51d0*/  CS2R R92, SRZ ;  /* 0x00000000005c7805 */ /* 0x000fe4000001ff00 */
[----:B------:R-:W-:Y:S01]  /*51e0*/  LOP3.LUT R5, R6, 0x30, R5, 0x78, !PT ;  /* 0x0000003006057812 */ /* 0x000fe200078e7805 */
[----:B------:R-:W4:Y:S01]  /*51f0*/  LDCU UR57, c[0x0][0x370] ;  /* 0x00006e00ff3977ac */ /* 0x000f220008000800 */
[----:B------:R-:W-:Y:S01]  /*5200*/  LOP3.LUT R4, R4, 0x200, R7, 0xf8, !PT ;  /* 0x0000020004047812 */ /* 0x000fe200078ef807 */
[----:B------:R-:W-:Y:S01]  /*5210*/  IMAD.MOV R90, RZ, RZ, -R95 ;  /* 0x000000ffff5a7224 */ /* 0x000fe200078e0a5f */
[----:B------:R-:W-:Y:S01]  /*5220*/  MOV R91, RZ ;  /* 0x000000ff005b7202 */ /* 0x000fe20000000f00 */
[----:B-1----:R-:W-:Y:S01]  /*5230*/  ULEA UR44, UR4, UR44, 0x18 ;  /* 0x0000002c042c7291 */ /* 0x002fe2000f8ec0ff */
[----:B------:R-:W-:Y:S01]  /*5240*/  LOP3.LUT R84, R4, R5, RZ, 0xfc, !PT ;  /* 0x0000000504547212 */ /* 0x000fe200078efcff */
[----:B------:R-:W1:Y:S02]  /*5250*/  LDCU.64 UR62, c[0x0][0x348] ;  /* 0x00006900ff3e77ac */ /* 0x000e640008000a00 */
[----:B------:R-:W-:-:S02]  /*5260*/  UIADD3 UR4, UPT, UPT, UR44, 0x4200, URZ ;  /* 0x000042002c047890 */ /* 0x000fc4000fffe0ff */
[----:B------:R-:W-:-:S03]  /*5270*/  UIADD3 UR5, UPT, UPT, UR44, 0x200, URZ ;  /* 0x000002002c057890 */ /* 0x000fc6000fffe0ff */
[----:B------:R-:W4:Y:S01]  /*5280*/  LDS R0, [UR44+0x130] ;  /* 0x0001302cff007984 */ /* 0x000f220008000800 */
[----:B------:R-:W1:Y:S01]  /*5290*/  LDCU UR43, c[0x0][0xb0c] ;  /* 0x00016180ff2b77ac */ /* 0x000e620008000800 */
[----:B------:R-:W-:Y:S02]  /*52a0*/  IMAD.U32 R96, RZ, RZ, UR4 ;  /* 0x00000004ff607e24 */ /* 0x000fe4000f8e00ff */
[----:B------:R-:W-:Y:S01]  /*52b0*/  IMAD.U32 R98, RZ, RZ, UR5 ;  /* 0x00000005ff627e24 */ /* 0x000fe2000f8e00ff */
[----:B------:R-:W1:Y:S01]  /*52c0*/  LDCU UR39, c[0x0][0xb30] ;  /* 0x00016600ff2777ac */ /* 0x000e620008000800 */
[----:B------:R-:W1:Y:S01]  /*52d0*/  LDCU.64 UR46, c[0x0][0x888] ;  /* 0x00011100ff2e77ac */ /* 0x000e620008000a00 */
[----:B------:R-:W1:Y:S01]  /*52e0*/  LDCU.64 UR40, c[0x0][0xb28] ;  /* 0x00016500ff2877ac */ /* 0x000e620008000a00 */
[----:B------:R-:W1:Y:S01]  /*52f0*/  LDCU.64 UR60, c[0x0][0x890] ;  /* 0x00011200ff3c77ac */ /* 0x000e620008000a00 */
[----:B------:R-:W1:Y:S01]  /*5300*/  LDCU.128 UR52, c[0x0][0xb10] ;  /* 0x00016200ff3477ac */ /* 0x000e620008000c00 */
[----:B------:R-:W1:Y:S02]  /*5310*/  LDCU UR56, c[0x0][0x374] ;  /* 0x00006e80ff3877ac */ /* 0x000e640008000800 */
[----:B-1234-:R-:W-:-:S07]  /*5320*/  IMAD.IADD R37, R0, 0x1, R37 ;  /* 0x0000000100257824 */ /* 0x01efce00078e0225 */
.L_x_130:
[C---:B------:R-:W-:Y:S02]  /*5330*/  LEA R3, R89.reuse, UR44, 0x3 ;  /* 0x0000002c59037c11 */ /* 0x040fe4000f8e18ff */
[----:B------:R-:W-:Y:S02]  /*5340*/  SHF.L.U32 R0, R92, 0x1f, RZ ;  /* 0x0000001f5c007819 */ /* 0x000fe400000006ff */
[----:B------:R-:W-:Y:S02]  /*5350*/  LEA R5, R89, UR44, 0x4 ;  /* 0x0000002c59057c11 */ /* 0x000fe4000f8e20ff */
[----:B-1----:R-:W1:Y:S02]  /*5360*/  SYNCS.PHASECHK.TRANS64.TRYWAIT P0, [R3+URZ+0x80], R0 ;  /* 0x00008000030075a7 */ /* 0x002e6400080011ff */
[----:B-1----:R-:W-:Y:S05]  /*5370*/  @!P0 BRA `(.L_x_89) ;  /* 0x0000004c00688947 */ /* 0x002fea0003800000 */
.L_x_172:
        /* <DEDUP_REMOVED lines=11> */
[----:B------:R-:W-:Y:S01]  /*5430*/  PLOP3.LUT P0, PT, PT, PT, UP1, 0x80, 0x8 ;  /* 0x000000000008781c */ /* 0x000fe20003f0f018 */
[----:B------:R-:W-:Y:S11]  /*5440*/  UP2UR UR45, UPR, URZ, 0x2 ;  /* 0x00000002ff2d7883 */ /* 0x000ff60008000000 */
[----:B------:R-:W-:Y:S01]  /*5450*/  @!UPT UIADD3 URZ, UPT, UPT, URZ, URZ, URZ ;  /* 0x000000fffffff290 */ /* 0x000fe2000fffe0ff */
[----:B-1----:R-:W-:Y:S02]  /*5460*/  @P0 SHF.R.U32.HI R0, RZ, 0x10, R5 ;  /* 0x00000010ff000819 */ /* 0x002fe40000011605 */
        /* <DEDUP_REMOVED lines=12> */
[----:B------:R-:W2:Y:S01]  /*5530*/  LDCU UR12, c[0x0][0xb20] ;  /* 0x00016400ff0c77ac */ /* 0x000ea20008000800 */
[----:B------:R-:W-:Y:S02]  /*5540*/  UIMAD.WIDE.U32 UR4, UR56, UR55, URZ ;  /* 0x00000037380472a5 */ /* 0x000fe4000f8e00ff */
[----:B------:R-:W-:Y:S02]  /*5550*/  UIMAD.WIDE.U32 UR6, UR57, UR52, URZ ;  /* 0x00000034390672a5 */ /* 0x000fe4000f8e00ff */
[----:B------:R-:W-:Y:S02]  /*5560*/  UISETP.NE.AND UP0, UPT, UR54, 0x1, UPT ;  /* 0x000000013600788c */ /* 0x000fe4000bf05270 */
[----:B------:R-:W-:Y:S02]  /*5570*/  UIMAD.WIDE.U32 UR8, UR37, UR55, URZ ;  /* 0x00000037250872a5 */ /* 0x000fe4000f8e00ff */
[----:B------:R-:W-:Y:S02]  /*5580*/  UIMAD.WIDE.U32 UR10, UR38, UR52, URZ ;  /* 0x00000034260a72a5 */ /* 0x000fe4000f8e00ff */
[----:B------:R-:W-:Y:S02]  /*5590*/  UISETP.NE.AND UP1, UPT, UR43, 0x1, UPT ;  /* 0x000000012b00788c */ /* 0x000fe4000bf25270 */
[----:B------:R-:W-:Y:S01]  /*55a0*/  UISETP.NE.AND UP2, UPT, UR42, 0x1, UPT ;  /* 0x000000012a00788c */ /* 0x000fe2000bf45270 */
[----:B------:R-:W-:Y:S02]  /*55b0*/  UMOV UR4, UR5 ;  /* 0x0000000500047c82 */ /* 0x000fe40008000000 */
[----:B--2---:R-:W-:Y:S03]  /*55c0*/  USHF.R.U32.HI UR5, URZ, UR12, UR4 ;  /* 0x0000000cff057299 */ /* 0x004fe60008011604 */
[----:B------:R-:W-:Y:S02]  /*55d0*/  UMOV UR4, UR7 ;  /* 0x0000000700047c82 */ /* 0x000fe40008000000 */
[----:B------:R-:W-:Y:S02]  /*55e0*/  USHF.R.U32.HI UR7, URZ, UR53, UR4 ;  /* 0x00000035ff077299 */ /* 0x000fe40008011604 */
[----:B------:R-:W-:Y:S02]  /*55f0*/  USEL UR4, UR56, UR5, !UP0 ;  /* 0x0000000538047287 */ /* 0x000fe4000c000000 */
[----:B------:R-:W-:Y:S01]  /*5600*/  USEL UR7, UR57, UR7, !UP1 ;  /* 0x0000000739077287 */ /* 0x000fe2000c800000 */
[----:B------:R-:W-:Y:S01]  /*5610*/  UMOV UR5, UR9 ;  /* 0x0000000900057c82 */ /* 0x000fe20008000000 */
[----:B------:R-:W-:Y:S02]  /*5620*/  UIMAD.WIDE.U32 UR8, UR4, UR40, URZ ;  /* 0x00000028040872a5 */ /* 0x000fe4000f8e00ff */
[----:B------:R-:W-:Y:S03]  /*5630*/  USHF.R.U32.HI UR6, URZ, UR12, UR5 ;  /* 0x0000000cff067299 */ /* 0x000fe60008011605 */
[----:B------:R-:W-:Y:S01]  /*5640*/  UMOV UR5, UR11 ;  /* 0x0000000b00057c82 */ /* 0x000fe20008000000 */
[----:B------:R-:W-:Y:S02]  /*5650*/  UIMAD.WIDE.U32 UR10, UR7, UR40, URZ ;  /* 0x00000028070a72a5 */ /* 0x000fe4000f8e00ff */
[----:B------:R-:W-:Y:S02]  /*5660*/  USHF.R.U32.HI UR12, URZ, UR53, UR5 ;  /* 0x00000035ff0c7299 */ /* 0x000fe40008011605 */
[----:B------:R-:W-:Y:S01]  /*5670*/  USEL UR6, UR37, UR6, !UP0 ;  /* 0x0000000625067287 */ /* 0x000fe2000c000000 */
[----:B------:R-:W-:Y:S02]  /*5680*/  UMOV UR5, UR9 ;  /* 0x0000000900057c82 */ /* 0x000fe40008000000 */
[----:B------:R-:W-:Y:S01]  /*5690*/  UMOV UR10, UR11 ;  /* 0x0000000b000a7c82 */ /* 0x000fe20008000000 */
[----:B------:R-:W-:Y:S02]  /*56a0*/  @UP2 USHF.R.U32.HI UR4, URZ, UR41, UR5 ;  /* 0x00000029ff042299 */ /* 0x000fe40008011605 */
[----:B------:R-:W-:Y:S02]  /*56b0*/  @UP2 USHF.R.U32.HI UR7, URZ, UR41, UR10 ;  /* 0x00000029ff072299 */ /* 0x000fe4000801160a */
[----:B------:R-:W-:Y:S02]  /*56c0*/  UIMAD UR4, UR42, UR4, URZ ;  /* 0x000000042a0472a4 */ /* 0x000fe4000f8e02ff */
        /* <DEDUP_REMOVED lines=8> */
[----:B------:R-:W-:Y:S02]  /*5750*/  USEL UR11, UR6, UR4, !UP2 ;  /* 0x00000004060b7287 */ /* 0x000fe4000d000000 */
[----:B------:R-:W-:Y:S02]  /*5760*/  UIADD3 UR8, UPT, UPT, -UR5, URZ, URZ ;  /* 0x000000ff05087290 */ /* 0x000fe4000fffe1ff */
[----:B------:R-:W-:Y:S01]  /*5770*/  UIADD3 UR10, UPT, UPT, -UR11, URZ, URZ ;  /* 0x000000ff0b0a7290 */ /* 0x000fe2000fffe1ff */
[----:B------:R-:W-:Y:S01]  /*5780*/  @!UP0 UMOV UR4, UR9 ;  /* 0x0000000900048c82 */ /* 0x000fe20008000000 */
[----:B------:R-:W-:Y:S02]  /*5790*/  UIADD3 UR9, UPT, UPT, -UR6, URZ, URZ ;  /* 0x000000ff06097290 */ /* 0x000fe4000fffe1ff */
[----:B------:R-:W-:Y:S02]  /*57a0*/  @!UP0 USHF.R.U32.HI UR4, URZ, UR41, UR4 ;  /* 0x00000029ff048299 */ /* 0x000fe40008011604 */
[----:B------:R-:W-:Y:S02]  /*57b0*/  UIMAD UR10, UR42, UR10, UR6 ;  /* 0x0000000a2a0a72a4 */ /* 0x000fe4000f8e0206 */
[----:B------:R-:W-:Y:S04]  /*57c0*/  @!UP0 USEL UR4, UR5, UR4, !UP2 ;  /* 0x0000000405048287 */ /* 0x000fe8000d000000 */
[----:B------:R-:W-:Y:S02]  /*57d0*/  @!UP0 UIMAD UR10, UR7, UR10, UR4 ;  /* 0x0000000a070a82a4 */ /* 0x000fe4000f8e0204 */
[----:B------:R-:W-:Y:S02]  /*57e0*/  @!UP0 UIADD3 UR11, UPT, UPT, UR11, -UR4, URZ ;  /* 0x800000040b0b8290 */ /* 0x000fe4000fffe0ff */
[----:B------:R-:W-:Y:S02]  /*57f0*/  UIMAD UR7, UR43, UR8, UR38 ;  /* 0x000000082b0772a4 */ /* 0x000fe4000f8e0226 */
[----:B------:R-:W-:Y:S02]  /*5800*/  @!UP0 UIMAD UR6, UR11, UR42, UR5 ;  /* 0x0000002a0b0682a4 */ /* 0x000fe4000f8e0205 */
[----:B------:R-:W-:Y:S01]  /*5810*/  UIMAD UR4, UR54, UR9, UR37 ;  /* 0x00000009360472a4 */ /* 0x000fe2000f8e0225 */
[----:B------:R-:W-:Y:S02]  /*5820*/  @!UP0 UMOV UR5, UR10 ;  /* 0x0000000a00058c82 */ /* 0x000fe40008000000 */
[----:B------:R-:W-:Y:S02]  /*5830*/  UIMAD UR38, UR5, UR43, UR7 ;  /* 0x0000002b052672a4 */ /* 0x000fe4000f8e0207 */
[----:B------:R-:W-:Y:S11]  /*5840*/  UIMAD UR37, UR6, UR54, UR4 ;  /* 0x00000036062572a4 */ /* 0x000ff6000f8e0204 */
[----:B------:R-:W-:Y:S01]  /*5850*/  @!UPT UIADD3 URZ, UPT, UPT, URZ, URZ, URZ ;  /* 0x000000fffffff290 */ /* 0x000fe2000fffe0ff */
.L_x_90:
[----:B------:R-:W-:Y:S01]  /*5860*/  UISETP.NE.AND UP0, UPT, UR39, 0x1, UPT ;  /* 0x000000012700788c */ /* 0x000fe2000bf05270 */
[----:B------:R-:W-:Y:S01]  /*5870*/  IADD3 R89, PT, PT, R89, 0x1, RZ ;  /* 0x0000000159597810 */ /* 0x000fe20007ffe0ff */
[----:B------:R-:W-:Y:S02]  /*5880*/  UIADD3 UR11, UPT, UPT, UR44, 0x200, URZ ;  /* 0x000002002c0b7890 */ /* 0x000fe4000fffe0ff */
[----:B------:R-:W-:Y:S02]  /*5890*/  USHF.L.U32 UR50, UR16, 0x6, URZ ;  /* 0x0000000610327899 */ /* 0x000fe400080006ff */
[----:B------:R-:W-:Y:S05]  /*58a0*/  USHF.L.U32 UR49, UR20, 0x8, URZ ;  /* 0x0000000814317899 */ /* 0x000fea00080006ff */
[----:B------:R-:W2:Y:S01]  /*58b0*/  @!UP0 LDCU.128 UR12, c[0x0][0xb10] ;  /* 0x00016200ff0c87ac */ /* 0x000ea20008000c00 */
[----:B------:R-:W3:Y:S01]  /*58c0*/  @!UP0 LDCU UR5, c[0x0][0xb0c] ;  /* 0x00016180ff0587ac */ /* 0x000ee20008000800 */
[----:B------:R-:W4:Y:S01]  /*58d0*/  @!UP0 LDCU UR10, c[0x0][0xb20] ;  /* 0x00016400ff0a87ac */ /* 0x000f220008000800 */
[----:B--2---:R-:W-:Y:S02]  /*58e0*/  UIMAD.WIDE.U32 UR8, UR38, UR12, URZ ;  /* 0x0000000c260872a5 */ /* 0x004fe4000f8e00ff */
[----:B------:R-:W-:Y:S02]  /*58f0*/  UIMAD.WIDE.U32 UR6, UR37, UR15, URZ ;  /* 0x0000000f250672a5 */ /* 0x000fe4000f8e00ff */
[----:B------:R-:W-:Y:S03]  /*5900*/  @!UP0 UISETP.NE.AND UP1, UPT, UR14, 0x1, UPT ;  /* 0x000000010e00888c */ /* 0x000fe6000bf25270 */
[----:B------:R-:W-:Y:S01]  /*5910*/  @!UP0 UMOV UR4, UR9 ;  /* 0x0000000900048c82 */ /* 0x000fe20008000000 */
[----:B---3--:R-:W-:Y:S02]  /*5920*/  @!UP0 UISETP.NE.AND UP2, UPT, UR5, 0x1, UPT ;  /* 0x000000010500888c */ /* 0x008fe4000bf45270 */
[----:B------:R-:W-:Y:S01]  /*5930*/  @!UP0 USHF.R.U32.HI UR4, URZ, UR13, UR4 ;  /* 0x0000000dff048299 */ /* 0x000fe20008011604 */
[----:B------:R-:W-:Y:S02]  /*5940*/  @!UP0 UMOV UR6, UR7 ;  /* 0x0000000700068c82 */ /* 0x000fe40008000000 */
[----:B----4-:R-:W-:Y:S02]  /*5950*/  @!UP0 USHF.R.U32.HI UR6, URZ, UR10, UR6 ;  /* 0x0000000aff068299 */ /* 0x010fe40008011606 */
[----:B------:R-:W-:Y:S02]  /*5960*/  @!UP0 USEL UR7, UR38, UR4, !UP2 ;  /* 0x0000000426078287 */ /* 0x000fe4000d000000 */
[----:B------:R-:W-:Y:S04]  /*5970*/  @!UP0 USEL UR6, UR37, UR6, !UP1 ;  /* 0x0000000625068287 */ /* 0x000fe8000c800000 */
[----:B------:R-:W-:Y:S02]  /*5980*/  @!UP0 UIADD3 UR4, UPT, UPT, -UR7, UR6, URZ ;  /* 0x0000000607048290 */ /* 0x000fe4000fffe1ff */
[----:B------:R-:W-:Y:S02]  /*5990*/  @!UP0 UIADD3 UR6, UPT, UPT, UR7, -UR6, URZ ;  /* 0x8000000607068290 */ /* 0x000fe4000fffe0ff */
[----:B------:R-:W-:Y:S02]  /*59a0*/  @!UP0 UIMAD UR38, UR4, UR5, UR38 ;  /* 0x00000005042682a4 */ /* 0x000fe4000f8e0226 */
[----:B------:R-:W-:Y:S02]  /*59b0*/  @!UP0 UIMAD UR37, UR6, UR14, UR37 ;  /* 0x0000000e062582a4 */ /* 0x000fe4000f8e0225 */
[----:B------:R-:W-:Y:S09]  /*59c0*/  ULOP3.LUT UP0, URZ, UR11, 0x1b0, URZ, 0xc0, !UPT ;  /* 0x000001b00bff7892 */ /* 0x000ff2000f80c0ff */
[----:B------:R-:W-:Y:S05]  /*59d0*/  BRA.U !UP0, `(.L_x_91) ;  /* 0x0000000108407547 */ /* 0x000fea000b800000 */
[----:B------:R-:W2:Y:S01]  /*59e0*/  LDCU.64 UR8, c[0x4][0x88] ;  /* 0x01001100ff0877ac */ /* 0x000ea20008000a00 */
[----:B------:R-:W-:Y:S01]  /*59f0*/  MOV R3, 0x0 ;  /* 0x0000000000037802 */ /* 0x000fe20000000f00 */
[----:B------:R-:W-:Y:S02]  /*5a00*/  HFMA2 R12, -RZ, RZ, 0, 5.9604644775390625e-08 ;  /* 0x00000001ff0c7431 */ /* 0x000fe400000001ff */
[----:B------:R-:W-:Y:S02]  /*5a10*/  IMAD.MOV.U32 R8, RZ, RZ, 0x70 ;  /* 0x00000070ff087424 */ /* 0x000fe400078e00ff */
[----:B------:R-:W-:Y:S01]  /*5a20*/  IMAD.MOV.U32 R13, RZ, RZ, RZ ;  /* 0x000000ffff0d7224 */ /* 0x000fe200078e00ff */
[----:B------:R-:W3:Y:S01]  /*5a30*/  LDCU.64 UR6, c[0x4][0x90] ;  /* 0x01001200ff0677ac */ /* 0x000ee20008000a00 */
[----:B------:R-:W4:Y:S01]  /*5a40*/  LDC.64 R2, c[0x4][R3] ;  /* 0x0100000003027b82 */ /* 0x000f220000000a00 */
[----:B------:R-:W1:Y:S01]  /*5a50*/  LDCU.64 UR4, c[0x4][0x8] ;  /* 0x01000100ff0477ac */ /* 0x000e620008000a00 */
[----:B--2---:R-:W-:Y:S01]  /*5a60*/  MOV R5, UR9 ;  /* 0x0000000900057c02 */ /* 0x004fe20008000f00 */
[----:B------:R-:W-:Y:S01]  /*5a70*/  IMAD.U32 R4, RZ, RZ, UR8 ;  /* 0x00000008ff047e24 */ /* 0x000fe2000f8e00ff */
[----:B---3--:R-:W-:Y:S01]  /*5a80*/  MOV R7, UR7 ;  /* 0x0000000700077c02 */ /* 0x008fe20008000f00 */
[----:B------:R-:W-:Y:S01]  /*5a90*/  IMAD.U32 R6, RZ, RZ, UR6 ;  /* 0x00000006ff067e24 */ /* 0x000fe2000f8e00ff */
[----:B-1----:R-:W-:Y:S01]  /*5aa0*/  MOV R11, UR5 ;  /* 0x00000005000b7c02 */ /* 0x002fe20008000f00 */
[----:B------:R-:W-:Y:S02]  /*5ab0*/  IMAD.U32 R10, RZ, RZ, UR4 ;  /* 0x00000004ff0a7e24 */ /* 0x000fe4000f8e00ff */
[----:B------:R-:W-:Y:S07]  /*5ac0*/  LEPC R20, `(.L_x_91) ;  /* 0x000000001014794e */ /* 0x000fee0000000000 */
[----:B----45:R-:W-:Y:S05]  /*5ad0*/  CALL.ABS.NOINC R2 ;  /* 0x0000000002007343 */ /* 0x030fea0003c00000 */
.L_x_91:
[----:B------:R-:W-:Y:S01]  /*5ae0*/  LOP3.LUT P0, RZ, R96, 0x1b0, RZ, 0xc0, !PT ;  /* 0x000001b060ff7812 */ /* 0x000fe2000780c0ff */
[----:B------:R-:W-:Y:S11]  /*5af0*/  BSSY.RECONVERGENT B6, `(.L_x_92) ;  /* 0x0000013000067945 */ /* 0x000ff60003800200 */
[----:B------:R-:W-:Y:S01]  /*5b00*/  @!UPT UIADD3 URZ, UPT, UPT, URZ, URZ, URZ ;  /* 0x000000fffffff290 */ /* 0x000fe2000fffe0ff */
[----:B------:R-:W-:Y:S05]  /*5b10*/  @!P0 BRA `(.L_x_93) ;  /* 0x0000000000408947 */ /* 0x000fea0003800000 */
        /* <DEDUP_REMOVED lines=16> */
.L_x_93:
[----:B------:R-:W-:Y:S05]  /*5c20*/  BSYNC.RECONVERGENT B6 ;  /* 0x0000000000067941 */ /* 0x000fea0003800200 */
.L_x_92:
[----:B------:R-:W-:Y:S01]  /*5c30*/  R2UR UR4, R88 ;  /* 0x00000000580472ca */ /* 0x000fe200000e0000 */
[----:B------:R-:W-:Y:S01]  /*5c40*/  UISETP.NE.U32.AND UP0, UPT, UR60, URZ, UPT ;  /* 0x000000ff3c00728c */ /* 0x000fe2000bf05070 */
[----:B------:R-:W-:Y:S02]  /*5c50*/  ISETP.NE.U32.AND P4, PT, R82, RZ, PT ;  /* 0x000000ff5200720c */ /* 0x000fe40003f85070 */
[----:B------:R-:W-:Y:S01]  /*5c60*/  ISETP.NE.U32.AND P2, PT, RZ, UR46, PT ;  /* 0x0000002eff007c0c */ /* 0x000fe2000bf45070 */
[----:B------:R-:W-:Y:S01]  /*5c70*/  UISETP.NE.AND.EX UP1, UPT, UR61, URZ, UPT, UP0 ;  /* 0x000000ff3d00728c */ /* 0x000fe2000bf25300 */
[----:B------:R-:W-:Y:S01]  /*5c80*/  ISETP.NE.AND.EX P4, PT, R83, RZ, PT, P4 ;  /* 0x000000ff5300720c */ /* 0x000fe20003f85340 */
[----:B------:R-:W-:Y:S01]  /*5c90*/  UPLOP3.LUT UP0, UPT, UPT, UPT, UPT, 0x40, 0x4 ;  /* 0x000000000004789c */ /* 0x000fe20003f0e870 */
[----:B------:R-:W-:Y:S05]  /*5ca0*/  ISETP.NE.AND.EX P2, PT, RZ, UR47, PT, P2 ;  /* 0x0000002fff007c0c */ /* 0x000fea000bf45320 */
[----:B------:R-:W-:Y:S06]  /*5cb0*/  UISETP.NE.AND UP2, UPT, UR4, URZ, UPT ;  /* 0x000000ff0400728c */ /* 0x000fec000bf45270 */
[----:B------:R-:W-:Y:S05]  /*5cc0*/  PLOP3.LUT P1, PT, PT, PT, UP2, 0x80, 0x8 ;  /* 0x000000000008781c */ /* 0x000fea0003f2f028 */
[----:B------:R-:W-:Y:S06]  /*5cd0*/  @UP2 UPLOP3.LUT UP0, UPT, UPT, UPT, UP1, 0x80, 0x8 ;  /* 0x000000000008289c */ /* 0x000fec0003f0f010 */
[----:B------:R-:W-:Y:S01]  /*5ce0*/  PLOP3.LUT P0, PT, PT, PT, UP0, 0x80, 0x8 ;  /* 0x000000000008781c */ /* 0x000fe20003f0f008 */
[----:B------:R-:W-:Y:S01]  /*5cf0*/  @!UPT UIADD3 URZ, UPT, UPT, URZ, URZ, URZ ;  /* 0x000000fffffff290 */ /* 0x000fe2000fffe0ff */
[----:B------:R-:W-:Y:S11]  /*5d00*/  BRA.U !UP1, `(.L_x_94) ;  /* 0x00000001093c7547 */ /* 0x000ff6000b800000 */
[----:B------:R-:W-:Y:S01]  /*5d10*/  UISETP.NE.U32.AND UP0, UPT, UR46, URZ, UPT ;  /* 0x000000ff2e00728c */ /* 0x000fe2000bf05070 */
[----:B-1----:R-:W-:Y:S01]  /*5d20*/  HFMA2 R0, -RZ, RZ, 0, 5.9604644775390625e-08 ;  /* 0x00000001ff007431 */ /* 0x002fe200000001ff */
[----:B------:R-:W1:Y:S01]  /*5d30*/  LDCU.64 UR8, c[0x0][0x358] ;  /* 0x00006b00ff0877ac */ /* 0x000e620008000a00 */
[----:B------:R-:W-:Y:S01]  /*5d40*/  IMAD.MOV.U32 R85, RZ, RZ, 0x1 ;  /* 0x00000001ff557424 */ /* 0x000fe200078e00ff */
[----:B------:R-:W-:Y:S06]  /*5d50*/  UISETP.NE.AND.EX UP0, UPT, UR47, URZ, UPT, UP0 ;  /* 0x000000ff2f00728c */ /* 0x000fec000bf05300 */
[----:B------:R-:W-:Y:S05]  /*5d60*/  PLOP3.LUT P3, PT, PT, PT, UP0, 0x80, 0x8 ;  /* 0x000000000008781c */ /* 0x000fea0003f6f008 */
[----:B------:R-:W2:Y:S01]  /*5d70*/  @UP0 LDCU.64 UR4, c[0x0][0x888] ;  /* 0x00011100ff0407ac */ /* 0x000ea20008000a00 */
[----:B------:R-:W-:Y:S07]  /*5d80*/  @UP0 UIMAD UR6, UR36, UR60, URZ ;  /* 0x0000003c240602a4 */ /* 0x000fee000f8e02ff */
[----:B------:R-:W-:Y:S01]  /*5d90*/  @!P3 PRMT R85, R0, 0x7610, R85 ;  /* 0x000076100055b816 */ /* 0x000fe20000000055 */
[----:B--2---:R-:W-:Y:S06]  /*5da0*/  @UP0 UIMAD.WIDE UR4, UR6, 0x4, UR4 ;  /* 0x00000004060408a5 */ /* 0x004fec000f8e0204 */
[----:B------:R-:W-:Y:S01]  /*5db0*/  IMAD.U32 R2, RZ, RZ, UR4 ;  /* 0x00000004ff027e24 */ /* 0x000fe2000f8e00ff */
[----:B------:R-:W-:Y:S04]  /*5dc0*/  MOV R3, UR5 ;  /* 0x0000000500037c02 */ /* 0x000fe80008000f00 */
[----:B------:R-:W2:Y:S01]  /*5dd0*/  @!UP0 LDCU UR4, c[0x0][0x880] ;  /* 0x00011000ff0487ac */ /* 0x000ea20008000800 */
[----:B-1---5:R3:W5:Y:S02]  /*5de0*/  @P3 LDG.E R41, desc[UR8][R2.64] ;  /* 0x0000000802293981 */ /* 0x022764000c1e1900 */
[----:B--23--:R-:W-:Y:S02]  /*5df0*/  @!P3 IMAD.U32 R41, RZ, RZ, UR4 ;  /* 0x00000004ff29be24 */ /* 0x00cfe4000f8e00ff */
.L_x_94:
[----:B------:R-:W-:Y:S05]  /*5e00*/  @!P4 BRA `(.L_x_95) ;  /* 0x000000000024c947 */ /* 0x000fea0003800000 */
[----:B------:R-:W-:Y:S01]  /*5e10*/  ISETP.NE.U32.AND P3, PT, R80, RZ, PT ;  /* 0x000000ff5000720c */ /* 0x000fe20003f65070 */
[----:B------:R-:W2:Y:S03]  /*5e20*/  LDCU.64 UR4, c[0x0][0x358] ;  /* 0x00006b00ff0477ac */ /* 0x000ea60008000a00 */
[----:B------:R-:W-:Y:S11]  /*5e30*/  ISETP.NE.AND.EX P3, PT, R81, RZ, PT, P3 ;  /* 0x000000ff5100720c */ /* 0x000ff60003f65330 */
[----:B------:R-:W-:Y:S02]  /*5e40*/  @!UPT UIADD3 URZ, UPT, UPT, URZ, URZ, URZ ;  /* 0x000000fffffff290 */ /* 0x000fe4000fffe0ff */
[----:B------:R-:W3:Y:S01]  /*5e50*/  @P3 LDC.64 R2, c[0x0][0x8a8] ;  /* 0x00022a00ff023b82 */ /* 0x000ee20000000a00 */
[----:B-1----:R-:W-:Y:S04]  /*5e60*/  @P3 IMAD R0, R82, UR36, RZ ;  /* 0x0000002452003c24 */ /* 0x002fe8000f8e02ff */
[----:B---3--:R-:W-:Y:S05]  /*5e70*/  @P3 IMAD.WIDE R2, R0, 0x4, R2 ;  /* 0x0000000400023825 */ /* 0x008fea00078e0202 */
[----:B--2--5:R2:W5:Y:S02]  /*5e80*/  @P3 LDG.E R38, desc[UR4][R2.64] ;  /* 0x0000000402263981 */ /* 0x024564000c1e1900 */
[----:B--2---:R-:W3:Y:S02]  /*5e90*/  @!P3 LDC R38, c[0x0][0x8a0] ;  /* 0x00022800ff26bb82 */ /* 0x004ee40000000800 */
.L_x_95:
[----:B-----5:R-:W-:Y:S01]  /*5ea0*/  FSETP.NEU.AND P4, PT, R41, RZ, PT ;  /* 0x000000ff2900720b */ /* 0x020fe20003f8d000 */
[----:B------:R-:W-:Y:S01]  /*5eb0*/  BSSY B1, `(.L_x_96) ;  /* 0x0000042000017945 */ /* 0x000fe20003800000 */
[----:B------:R-:W-:Y:S01]  /*5ec0*/  SEL R6, RZ, 0xffffffff, P2 ;  /* 0xffffffffff067807 */ /* 0x000fe20001000000 */
[----:B------:R-:W-:Y:S01]  /*5ed0*/  IMAD.MOV.U32 R100, RZ, RZ, 0x1 ;  /* 0x00000001ff647424 */ /* 0x000fe200078e00ff */
[----:B------:R-:W-:Y:S02]  /*5ee0*/  LOP3.LUT P3, RZ, R85, 0xff, RZ, 0xc0, !PT ;  /* 0x000000ff55ff7812 */ /* 0x000fe4000786c0ff */
[----:B------:R-:W-:Y:S02]  /*5ef0*/  CS2R R78, SRZ ;  /* 0x00000000004e7805 */ /* 0x000fe4000001ff00 */
[----:B------:R-:W-:Y:S02]  /*5f00*/  @P1 SEL R3, RZ, 0xffffffff, P4 ;  /* 0xffffffffff031807 */ /* 0x000fe40002000000 */
[----:B------:R-:W-:Y:S02]  /*5f10*/  CS2R R76, SRZ ;  /* 0x00000000004c7805 */ /* 0x000fe4000001ff00 */
[----:B------:R-:W-:Y:S02]  /*5f20*/  LEA R2, R93, UR44, 0x3 ;  /* 0x0000002c5d027c11 */ /* 0x000fe4000f8e18ff */
[----:B------:R-:W-:Y:S02]  /*5f30*/  CS2R R74, SRZ ;  /* 0x00000000004a7805 */ /* 0x000fe4000001ff00 */
[----:B------:R-:W-:Y:S02]  /*5f40*/  @P0 SEL R3, R6, R3, !P3 ;  /* 0x0000000306030207 */ /* 0x000fe40005800000 */
[----:B------:R-:W-:Y:S02]  /*5f50*/  CS2R R72, SRZ ;  /* 0x0000000000487805 */ /* 0x000fe4000001ff00 */
[----:B------:R-:W-:Y:S02]  /*5f60*/  LEA R71, R36, UR44, 0x3 ;  /* 0x0000002c24477c11 */ /* 0x000fe4000f8e18ff */
[----:B------:R-:W-:Y:S02]  /*5f70*/  @P1 LOP3.LUT R3, R3, 0x1, RZ, 0xc0, !PT ;  /* 0x0000000103031812 */ /* 0x000fe400078ec0ff */
[----:B------:R-:W-:Y:S02]  /*5f80*/  SHF.L.U32 R4, R94, 0x1f, RZ ;  /* 0x0000001f5e047819 */ /* 0x000fe400000006ff */
[----:B------:R-:W-:Y:S02]  /*5f90*/  ISETP.NE.U32.OR P6, PT, R3, 0x1, !P1 ;  /* 0x000000010300780c */ /* 0x000fe40004fc5470 */
[----:B------:R-:W-:Y:S02]  /*5fa0*/  PLOP3.LUT P2, PT, PT, PT, UP1, 0x80, 0x8 ;  /* 0x000000000008781c */ /* 0x000fe40003f4f018 */
[----:B------:R-:W-:Y:S02]  /*5fb0*/  LEA.HI R39, R36, R36, RZ, 0x1 ;  /* 0x0000002424277211 */ /* 0x000fe400078f08ff */
[----:B------:R-:W-:Y:S02]  /*5fc0*/  SEL R3, RZ, 0xffffffff, P4 ;  /* 0xffffffffff037807 */ /* 0x000fe40002000000 */
[----:B------:R-:W-:Y:S01]  /*5fd0*/  P2R R102, PR, RZ, 0x40 ;  /* 0x00000040ff667803 */ /* 0x000fe20000000000 */
[C---:B-1----:R-:W-:Y:S01]  /*5fe0*/  IMAD.SHL.U32 R0, R39.reuse, 0x80, RZ ;  /* 0x0000008027007824 */ /* 0x042fe200078e00ff */
[----:B------:R-:W-:Y:S03]  /*5ff0*/  LOP3.LUT R39, R39, 0xffe, RZ, 0xc0, !PT ;  /* 0x00000ffe27277812 */ /* 0x000fe600078ec0ff */
[----:B------:R-:W-:Y:S02]  /*6000*/  @P6 SHF.L.U32 R5, R91, 0x1f, RZ ;  /* 0x0000001f5b056819 */ /* 0x000fe400000006ff */
[----:B------:R-:W-:Y:S01]  /*6010*/  @P2 SEL R3, R6, R3, !P3 ;  /* 0x0000000306032207 */ /* 0x000fe20005800000 */
[----:B------:R-:W-:Y:S01]  /*6020*/  IMAD.IADD R39, R36, 0x1, -R39 ;  /* 0x0000000124277824 */ /* 0x000fe200078e0a27 */
[----:B------:R-:W1:Y:S01]  /*6030*/  @P6 SYNCS.PHASECHK.TRANS64.TRYWAIT P1, [R2+URZ+0x30], R5 ;  /* 0x00003005020065a7 */ /* 0x000e6200080211ff */
[----:B------:R-:W-:Y:S02]  /*6040*/  LOP3.LUT R0, R0, 0xffffff00, RZ, 0xc0, !PT ;  /* 0xffffff0000007812 */ /* 0x000fe400078ec0ff */
[----:B------:R-:W-:Y:S03]  /*6050*/  LOP3.LUT R3, R3, 0x1, RZ, 0xc0, !PT ;  /* 0x0000000103037812 */ /* 0x000fe600078ec0ff */
[----:B------:R-:W-:Y:S01]  /*6060*/  IMAD.IADD R0, R37, 0x1, R0 ;  /* 0x0000000125007824 */ /* 0x000fe200078e0200 */
[----:B------:R-:W-:Y:S03]  /*6070*/  ISETP.NE.U32.AND P5, PT, R3, 0x1, PT ;  /* 0x000000010300780c */ /* 0x000fe60003fa5070 */
[----:B------:R-:W-:Y:S01]  /*6080*/  IMAD R39, R39, 0x100000, R0 ;  /* 0x0010000027277824 */ /* 0x000fe200078e0200 */
[----:B------:R-:W-:Y:S01]  /*6090*/  P2R R101, PR, RZ, 0x20 ;  /* 0x00000020ff657803 */ /* 0x000fe20000000000 */
[----:B------:R2:W4:Y:S01]  /*60a0*/  SYNCS.PHASECHK.TRANS64.TRYWAIT P0, [R71+URZ+0xa0], R4 ;  /* 0x0000a004470075a7 */ /* 0x00052200080011ff */
[----:B-1----:R-:W-:Y:S01]  /*60b0*/  @P6 SEL R100, RZ, 0x1, !P1 ;  /* 0x00000001ff646807 */ /* 0x002fe20004800000 */
[----:B--2---:R-:W-:Y:S06]  /*60c0*/  @!P6 BRA `(.L_x_97) ;  /* 0x000000000080e947 */ /* 0x004fec0003800000 */
[----:B------:R-:W-:Y:S01]  /*60d0*/  @P5 IMAD R6, R93, 0x1000, R84 ;  /* 0x000010005d065824 */ /* 0x000fe200078e0254 */
[----:B------:R-:W1:Y:S01]  /*60e0*/  S2R R0, SR_CgaCtaId ;  /* 0x0000000000007919 */ /* 0x000e620000008800 */
[----:B------:R-:W-:Y:S01]  /*60f0*/  ISETP.NE.AND P1, PT, R100, RZ, PT ;  /* 0x000000ff6400720c */ /* 0x000fe20003f25270 */
[----:B------:R-:W-:Y:S01]  /*6100*/  BSSY B0, `(.L_x_98) ;  /* 0x000000b000007945 */ /* 0x000fe20003800000 */
[----:B------:R-:W-:Y:S01]  /*6110*/  @P5 VIADD R5, R6, UR44 ;  /* 0x0000002c06055c36 */ /* 0x000fe20008000000 */
[----:B------:R-:W-:Y:S02]  /*6120*/  CS2R R74, SRZ ;  /* 0x00000000004a7805 */ /* 0x000fe4000001ff00 */
[----:B------:R-:W-:Y:S02]  /*6130*/  CS2R R72, SRZ ;  /* 0x0000000000487805 */ /* 0x000fe4000001ff00 */
[----:B------:R-:W-:Y:S01]  /*6140*/  CS2R R78, SRZ ;  /* 0x00000000004e7805 */ /* 0x000fe2000001ff00 */
[----:B------:R-:W-:Y:S01]  /*6150*/  @P5 IMAD R5, R95, -0x10, R5 ;  /* 0xfffffff05f055824 */ /* 0x000fe200078e0205 */
[----:B------:R-:W-:Y:S04]  /*6160*/  CS2R R76, SRZ ;  /* 0x00000000004c7805 */ /* 0x000fe8000001ff00 */
[----:B------:R-:W-:Y:S05]  /*6170*/  @P1 BRA `(.L_x_99) ;  /* 0x00000000000c1947 */ /* 0x000fea0003800000 */
[----:B------:R-:W-:Y:S04]  /*6180*/  SHF.L.U32 R3, R91, 0x1f, RZ ;  /* 0x0000001f5b037819 */ /* 0x000fe800000006ff */
[----:B------:R-:W2:Y:S02]  /*6190*/  SYNCS.PHASECHK.TRANS64.TRYWAIT P1, [R2+URZ+0x30], R3 ;  /* 0x00003003020075a7 */ /* 0x000ea400080211ff */
[----:B--2---:R-:W-:Y:S05]  /*61a0*/  @!P1 BRA `(.L_x_100) ;  /* 0x0000003c00f09947 */ /* 0x004fea0003800000 */
.L_x_99:
[----:B------:R-:W-:Y:S05]  /*61b0*/  BSYNC B0 ;  /* 0x0000000000007941 */ /* 0x000fea0003800000 */
.L_x_98:
[----:B------:R-:W-:Y:S01]  /*61c0*/  ISETP.NE.AND P1, PT, R101, RZ, PT ;  /* 0x000000ff6500720c */ /* 0x000fe20003f25270 */
[----:B--2---:R-:W-:Y:S02]  /*61d0*/  VIADD R3, R2, 0x50 ;  /* 0x0000005002037836 */ /* 0x004fe40000000000 */
[----:B------:R-:W-:Y:S03]  /*61e0*/  VIADD R93, R93, 0x1 ;  /* 0x000000015d5d7836 */ /* 0x000fe60000000000 */
[----:B-1----:R-:W-:Y:S07]  /*61f0*/  PRMT R0, R0, 0x654, R3 ;  /* 0x0000065400007816 */ /* 0x002fee0000000003 */
[----:B------:R1:W2:Y:S04]  /*6200*/  @P1 LDS.128 R72, [R6+UR44+0x200] ;  /* 0x0002002c06481984 */ /* 0x0002a80008000c00 */
[----:B------:R1:W1:Y:S01]  /*6210*/  @P1 LDS.128 R76, [R5+0x210] ;  /* 0x00021000054c1984 */ /* 0x0002620000000c00 */
[C---:B------:R-:W-:Y:S01]  /*6220*/  ISETP.NE.AND P1, PT, R93.reuse, 0x4, PT ;  /* 0x000000045d00780c */ /* 0x040fe20003f25270 */
[----:B------:R-:W-:Y:S01]  /*6230*/  @!PT LDS RZ, [RZ] ;  /* 0x00000000fffff984 */ /* 0x000fe20000000800 */
[----:B------:R-:W-:Y:S01]  /*6240*/  @!PT LDS RZ, [RZ] ;  /* 0x00000000fffff984 */ /* 0x000fe20000000800 */
[----:B------:R-:W-:Y:S01]  /*6250*/  @!PT LDS RZ, [RZ] ;  /* 0x00000000fffff984 */ /* 0x000fe20000000800 */
[----:B------:R-:W-:Y:S01]  /*6260*/  @!PT LDS RZ, [RZ] ;  /* 0x00000000fffff984 */ /* 0x000fe20000000800 */
[----:B------:R5:W-:Y:S06]  /*6270*/  MEMBAR.ALL.CTA ;  /* 0x0000000000007992 */ /* 0x000bec0000008000 */
[----:B-----5:R-:W5:Y:S01]  /*6280*/  FENCE.VIEW.ASYNC.S ;  /* 0x00000000000073c6 */ /* 0x020f620000000000 */
[----:B------:R-:W-:Y:S01]  /*6290*/  SEL R93, R93, RZ, P1 ;  /* 0x000000ff5d5d7207 */ /* 0x000fe20000800000 */
[----:B-----5:R5:W-:Y:S02]  /*62a0*/  SYNCS.ARRIVE.TRANS64.RED.A1T0 RZ, [R0+URZ], RZ ;  /* 0x000000ff00ff79a7 */ /* 0x020be400081004ff */
[----:B-----5:R-:W-:Y:S04]  /*62b0*/  SEL R0, RZ, 0x1, P1 ;  /* 0x00000001ff007807 */ /* 0x020fe80000800000 */
[----:B--2---:R-:W-:Y:S02]  /*62c0*/  LOP3.LUT R91, R91, R0, RZ, 0x3c, !PT ;  /* 0x000000005b5b7212 */ /* 0x004fe400078e3cff */
.L_x_97:
[----:B------:R-:W-:Y:S05]  /*62d0*/  BSYNC B1 ;  /* 0x0000000000017941 */ /* 0x000fea0003800000 */
.L_x_96:
[----:B------:R-:W-:Y:S04]  /*62e0*/  SHF.R.U32.HI R3, RZ, 0x15, R39 ;  /* 0x00000015ff037819 */ /* 0x000fe80000011627 */
[----:B------:R-:W-:Y:S01]  /*62f0*/  LOP3.LUT P1, RZ, R3, 0x3, R86, 0x48, !PT ;  /* 0x0000000303ff7812 */ /* 0x000fe20007824856 */
[----:B------:R-:W-:Y:S01]  /*6300*/  @!UPT UIADD3 URZ, UPT, UPT, URZ, URZ, URZ ;  /* 0x000000fffffff290 */ /* 0x000fe2000fffe0ff */
[----:B----4-:R-:W-:Y:S11]  /*6310*/  @P0 BRA `(.L_x_101) ;  /* 0x0000000000080947 */ /* 0x010ff60003800000 */
[----:B------:R-:W2:Y:S02]  /*6320*/  SYNCS.PHASECHK.TRANS64.TRYWAIT P0, [R71+URZ+0xa0], R4 ;  /* 0x0000a004470075a7 */ /* 0x000ea400080011ff */
[----:B--2---:R-:W-:Y:S05]  /*6330*/  @!P0 BRA `(.L_x_102) ;  /* 0x0000003c00a08947 */ /* 0x004fea0003800000 */
.L_x_101:
[----:B------:R-:W-:Y:S05]  /*6340*/  @!P1 BRA `(.L_x_103) ;  /* 0x0000000000409947 */ /* 0x000fea0003800000 */
[----:B------:R-:W1:Y:S01]  /*6350*/  LDCU.64 UR8, c[0x4][0x78] ;  /* 0x01000f00ff0877ac */ /* 0x000e620008000a00 */
[----:B------:R-:W-:Y:S01]  /*6360*/  MOV R3, 0x0 ;  /* 0x0000000000037802 */ /* 0x000fe20000000f00 */
[----:B------:R-:W-:Y:S02]  /*6370*/  HFMA2 R12, -RZ, RZ, 0, 5.9604644775390625e-08 ;  /* 0x00000001ff0c7431 */ /* 0x000fe400000001ff */
[----:B------:R-:W-:Y:S02]  /*6380*/  IMAD.MOV.U32 R8, RZ, RZ, 0x192 ;  /* 0x00000192ff087424 */ /* 0x000fe400078e00ff */
[----:B------:R-:W-:Y:S01]  /*6390*/  IMAD.MOV.U32 R13, RZ, RZ, RZ ;  /* 0x000000ffff0d7224 */ /* 0x000fe200078e00ff */
[----:B------:R-:W4:Y:S01]  /*63a0*/  LDCU.64 UR6, c[0x4][0x80] ;  /* 0x01001000ff0677ac */ /* 0x000f220008000a00 */
[----:B------:R-:W3:Y:S01]  /*63b0*/  LDC.64 R2, c[0x4][R3] ;  /* 0x0100000003027b82 */ /* 0x000ee20000000a00 */
[----:B------:R-:W5:Y:S01]  /*63c0*/  LDCU.64 UR4, c[0x4][0x18] ;  /* 0x01000300ff0477ac */ /* 0x000f620008000a00 */
[----:B-1----:R-:W-:Y:S01]  /*63d0*/  MOV R5, UR9 ;  /* 0x0000000900057c02 */ /* 0x002fe20008000f00 */
[----:B--2---:R-:W-:Y:S01]  /*63e0*/  IMAD.U32 R4, RZ, RZ, UR8 ;  /* 0x00000008ff047e24 */ /* 0x004fe2000f8e00ff */
[----:B----4-:R-:W-:Y:S01]  /*63f0*/  MOV R7, UR7 ;  /* 0x0000000700077c02 */ /* 0x010fe20008000f00 */
[----:B------:R-:W-:Y:S01]  /*6400*/  IMAD.U32 R6, RZ, RZ, UR6 ;  /* 0x00000006ff067e24 */ /* 0x000fe2000f8e00ff */
[----:B-----5:R-:W-:Y:S01]  /*6410*/  MOV R11, UR5 ;  /* 0x00000005000b7c02 */ /* 0x020fe20008000f00 */
[----:B------:R-:W-:Y:S02]  /*6420*/  IMAD.U32 R10, RZ, RZ, UR4 ;  /* 0x00000004ff0a7e24 */ /* 0x000fe4000f8e00ff */
[----:B------:R-:W-:Y:S07]  /*6430*/  LEPC R20, `(.L_x_103) ;  /* 0x000000001014794e */ /* 0x000fee0000000000 */
[----:B---3--:R-:W-:Y:S05]  /*6440*/  CALL.ABS.NOINC R2 ;  /* 0x0000000002007343 */ /* 0x008fea0003c00000 */
.L_x_103:
[-C--:B------:R-:W-:Y:S01]  /*6450*/  F2FP.F16.E4M3.UNPACK_B R42, R72.reuse ;  /* 0x00000048ff2a723e */ /* 0x080fe200020006ff */
[----:B------:R-:W-:Y:S05]  /*6460*/  WARPSYNC.ALL ;  /* 0x0000000000007948 */ /* 0x000fea0003800000 */
[----:B------:R-:W-:Y:S01]  /*6470*/  R2UR UR4, R39 ;  /* 0x00000000270472ca */ /* 0x000fe200000e0000 */
[--C-:B------:R-:W-:Y:S01]  /*6480*/  HADD2.F32 R40, -RZ, R42.reuse.H0_H0 ;  /* 0x2000002aff287230 */ /* 0x100fe20000004100 */
[----:B------:R-:W-:Y:S01]  /*6490*/  F2FP.F16.E4M3.UNPACK_B R43, R72.H1 ;  /* 0x00000048ff2b723e */ /* 0x000fe200030006ff */
[----:B------:R-:W-:Y:S01]  /*64a0*/  HADD2.F32 R42, -RZ, R42.H1_H1 ;  /* 0x3000002aff2a7230 */ /* 0x000fe20000004100 */
[-C--:B------:R-:W-:Y:S01]  /*64b0*/  F2FP.F16.E4M3.UNPACK_B R45, R73.reuse ;  /* 0x00000049ff2d723e */ /* 0x080fe200020006ff */
[----:B------:R-:W-:Y:S01]  /*64c0*/  BSSY.RECONVERGENT B0, `(.L_x_104) ;  /* 0x0000099000007945 */ /* 0x000fe20003800200 */
[----:B------:R-:W-:Y:S01]  /*64d0*/  F2FP.F16.E4M3.UNPACK_B R47, R73.H1 ;  /* 0x00000049ff2f723e */ /* 0x000fe200030006ff */
[--C-:B------:R-:W-:Y:S01]  /*64e0*/  HADD2.F32 R44, -RZ, R43.reuse.H0_H0 ;  /* 0x2000002bff2c7230 */ /* 0x100fe20000004100 */
[-C--:B------:R-:W-:Y:S01]  /*64f0*/  F2FP.F16.E4M3.UNPACK_B R49, R74.reuse ;  /* 0x0000004aff31723e */ /* 0x080fe200020006ff */
[----:B------:R-:W-:Y:S01]  /*6500*/  HADD2.F32 R46, -RZ, R43.H1_H1 ;  /* 0x3000002bff2e7230 */ /* 0x000fe20000004100 */
[----:B------:R-:W-:Y:S01]  /*6510*/  F2FP.F16.E4M3.UNPACK_B R51, R74.H1 ;  /* 0x0000004aff33723e */ /* 0x000fe200030006ff */
[--C-:B------:R-:W-:Y:S01]  /*6520*/  HADD2.F32 R43, -RZ, R45.reuse.H0_H0 ;  /* 0x2000002dff2b7230 */ /* 0x100fe20000004100 */
[-C--:B------:R-:W-:Y:S01]  /*6530*/  F2FP.F16.E4M3.UNPACK_B R53, R75.reuse ;  /* 0x0000004bff35723e */ /* 0x080fe200020006ff */
[----:B-12---:R-:W-:Y:S01]  /*6540*/  LDTM.16dp32bit_t0_t15.x32 R4, tmem[UR4] ;  /* 0x00000004000479ee */ /* 0x006fe20008a80000 */
[----:B------:R-:W3:Y:S01]  /*6550*/  LDTM.16dp32bit_t16_t31.x32 R4, tmem[UR4+0x20] ;  /* 0x00002004000479ee */ /* 0x000ee20008aa0000 */
[----:B------:R-:W-:Y:S01]  /*6560*/  IADD3 R112, PT, PT, R84, UR44, RZ ;  /* 0x0000002c54707c10 */ /* 0x000fe2000fffe0ff */
[----:B------:R-:W-:Y:S01]  /*6570*/  HADD2.F32 R48, -RZ, R45.H1_H1 ;  /* 0x3000002dff307230 */ /* 0x000fe20000004100 */
[----:B------:R-:W-:Y:S01]  /*6580*/  SHF.L.U32 R103, R90, 0x4, RZ ;  /* 0x000000045a677819 */ /* 0x000fe200000006ff */
[----:B------:R-:W-:Y:S01]  /*6590*/  HADD2.F32 R52, -RZ, R49.H1_H1 ;  /* 0x30000031ff347230 */ /* 0x000fe20000004100 */
[----:B------:R-:W-:Y:S01]  /*65a0*/  F2FP.F16.E4M3.UNPACK_B R55, R75.H1 ;  /* 0x0000004bff37723e */ /* 0x000fe200030006ff */
[----:B------:R-:W-:Y:S01]  /*65b0*/  HADD2.F32 R56, -RZ, R53.H1_H1 ;  /* 0x30000035ff387230 */ /* 0x000fe20000004100 */
[-C--:B------:R-:W-:Y:S01]  /*65c0*/  F2FP.F16.E4M3.UNPACK_B R57, R76.reuse ;  /* 0x0000004cff39723e */ /* 0x080fe200020006ff */
[--C-:B------:R-:W-:Y:S01]  /*65d0*/  HADD2.F32 R45, -RZ, R47.reuse.H0_H0 ;  /* 0x2000002fff2d7230 */ /* 0x100fe20000004100 */
[----:B------:R-:W-:Y:S01]  /*65e0*/  F2FP.F16.E4M3.UNPACK_B R59, R76.H1 ;  /* 0x0000004cff3b723e */ /* 0x000fe200030006ff */
[----:B------:R-:W-:Y:S01]  /*65f0*/  HADD2.F32 R50, -RZ, R47.H1_H1 ;  /* 0x3000002fff327230 */ /* 0x000fe20000004100 */
[-C--:B------:R-:W-:Y:S01]  /*6600*/  F2FP.F16.E4M3.UNPACK_B R61, R77.reuse ;  /* 0x0000004dff3d723e */ /* 0x080fe200020006ff */
[----:B------:R-:W-:Y:S01]  /*6610*/  HADD2.F32 R47, -RZ, R49.H0_H0 ;  /* 0x20000031ff2f7230 */ /* 0x000fe20000004100 */
[----:B------:R-:W-:Y:S01]  /*6620*/  F2FP.F16.E4M3.UNPACK_B R63, R77.H1 ;  /* 0x0000004dff3f723e */ /* 0x000fe200030006ff */
[----:B------:R-:W-:Y:S01]  /*6630*/  HADD2.F32 R60, -RZ, R57.H1_H1 ;  /* 0x30000039ff3c7230 */ /* 0x000fe20000004100 */
[-C--:B------:R-:W-:Y:S01]  /*6640*/  F2FP.F16.E4M3.UNPACK_B R65, R78.reuse ;  /* 0x0000004eff41723e */ /* 0x080fe200020006ff */
[----:B------:R-:W-:Y:S01]  /*6650*/  HADD2.F32 R64, -RZ, R61.H1_H1 ;  /* 0x3000003dff407230 */ /* 0x000fe20000004100 */
[----:B------:R-:W-:Y:S01]  /*6660*/  F2FP.F16.E4M3.UNPACK_B R67, R78.H1 ;  /* 0x0000004eff43723e */ /* 0x000fe200030006ff */
[----:B------:R-:W-:Y:S01]  /*6670*/  HADD2.F32 R49, -RZ, R51.H0_H0 ;  /* 0x20000033ff317230 */ /* 0x000fe20000004100 */
[----:B------:R-:W-:Y:S01]  /*6680*/  ISETP.NE.AND P0, PT, R97, RZ, PT ;  /* 0x000000ff6100720c */ /* 0x000fe20003f05270 */
[----:B------:R-:W-:Y:S01]  /*6690*/  HADD2.F32 R68, -RZ, R65.H1_H1 ;  /* 0x30000041ff447230 */ /* 0x000fe20000004100 */
[----:B------:R-:W-:Y:S01]  /*66a0*/  ISETP.NE.AND P6, PT, R102, RZ, PT ;  /* 0x000000ff6600720c */ /* 0x000fe20003fc5270 */
[----:B------:R-:W-:Y:S02]  /*66b0*/  HADD2.F32 R54, -RZ, R51.H1_H1 ;  /* 0x30000033ff367230 */ /* 0x000fe40000004100 */
[C---:B---3--:R-:W-:Y:S01]  /*66c0*/  FMUL R0, R38.reuse, R4 ;  /* 0x0000000426007220 */ /* 0x048fe20000400000 */
[C---:B------:R-:W-:Y:S01]  /*66d0*/  FMUL R2, R38.reuse, R5 ;  /* 0x0000000526027220 */ /* 0x040fe20000400000 */
[C---:B------:R-:W-:Y:S01]  /*66e0*/  FMUL R4, R38.reuse, R8 ;  /* 0x0000000826047220 */ /* 0x040fe20000400000 */
[C---:B------:R-:W-:Y:S01]  /*66f0*/  FMUL R5, R38.reuse, R9 ;  /* 0x0000000926057220 */ /* 0x040fe20000400000 */
[C---:B------:R-:W-:Y:S01]  /*6700*/  FFMA R0, R41.reuse, R40, R0 ;  /* 0x0000002829007223 */ /* 0x040fe20000000000 */
[C---:B------:R-:W-:Y:S01]  /*6710*/  FFMA R2, R41.reuse, R42, R2 ;  /* 0x0000002a29027223 */ /* 0x040fe20000000002 */
[C---:B------:R-:W-:Y:S01]  /*6720*/  FMUL R8, R38.reuse, R12 ;  /* 0x0000000c26087220 */ /* 0x040fe20000400000 */
[C---:B------:R-:W-:Y:S01]  /*6730*/  FMUL R9, R38.reuse, R13 ;  /* 0x0000000d26097220 */ /* 0x040fe20000400000 */
[----:B------:R-:W-:Y:S02]  /*6740*/  HADD2.F32 R51, -RZ, R53.H0_H0 ;  /* 0x20000035ff337230 */ /* 0x000fe40000004100 */
[C---:B------:R-:W-:Y:S01]  /*6750*/  FMUL R12, R38.reuse, R16 ;  /* 0x00000010260c7220 */ /* 0x040fe20000400000 */
        /* <DEDUP_REMOVED lines=13> */
[C---:B------:R-:W-:Y:S01]  /*6830*/  FFMA R3, R41.reuse, R44, R3 ;  /* 0x0000002c29037223 */ /* 0x040fe20000000003 */
[----:B------:R-:W-:Y:S01]  /*6840*/  F2FP.F16.E4M3.UNPACK_B R40, R79 ;  /* 0x0000004fff28723e */ /* 0x000fe200020006ff */
[C---:B------:R-:W-:Y:S01]  /*6850*/  FFMA R7, R41.reuse, R46, R7 ;  /* 0x0000002e29077223 */ /* 0x040fe20000000007 */
[C---:B------:R-:W-:Y:S01]  /*6860*/  FFMA R4, R41.reuse, R43, R4 ;  /* 0x0000002b29047223 */ /* 0x040fe20000000004 */
[----:B------:R-:W-:Y:S01]  /*6870*/  F2FP.F16.E4M3.UNPACK_B R42, R79.H1 ;  /* 0x0000004fff2a723e */ /* 0x000fe200030006ff */
[C---:B------:R-:W-:Y:S01]  /*6880*/  FFMA R5, R41.reuse, R48, R5 ;  /* 0x0000003029057223 */ /* 0x040fe20000000005 */
[----:B------:R-:W-:Y:S01]  /*6890*/  FFMA R6, R41, R45, R6 ;  /* 0x0000002d29067223 */ /* 0x000fe20000000006 */
[----:B------:R-:W-:Y:S01]  /*68a0*/  F2FP.SATFINITE.E4M3.F32.PACK_AB_MERGE_C R99, R7, R3, RZ ;  /* 0x000000030763723e */ /* 0x000fe200048070ff */
[C---:B------:R-:W-:Y:S01]  /*68b0*/  FFMA R11, R41.reuse, R50, R11 ;  /* 0x00000032290b7223 */ /* 0x040fe2000000000b */
[C---:B------:R-:W-:Y:S01]  /*68c0*/  FFMA R8, R41.reuse, R47, R8 ;  /* 0x0000002f29087223 */ /* 0x040fe20000000008 */
[----:B------:R-:W-:Y:S01]  /*68d0*/  FMUL R10, R38, R14 ;  /* 0x0000000e260a7220 */ /* 0x000fe20000400000 */
[----:B------:R-:W-:Y:S01]  /*68e0*/  F2FP.SATFINITE.E4M3.F32.PACK_AB_MERGE_C R104, R2, R0, R99 ;  /* 0x000000000268723e */ /* 0x000fe20004807063 */
[----:B------:R-:W-:Y:S01]  /*68f0*/  FFMA R9, R41, R52, R9 ;  /* 0x0000003429097223 */ /* 0x000fe20000000009 */
[----:B------:R-:W-:Y:S01]  /*6900*/  F2FP.SATFINITE.E4M3.F32.PACK_AB_MERGE_C R105, R11, R6, RZ ;  /* 0x000000060b69723e */ /* 0x000fe200048070ff */
[----:B------:R-:W-:Y:S01]  /*6910*/  FFMA R10, R41, R49, R10 ;  /* 0x00000031290a7223 */ /* 0x000fe2000000000a */
[----:B------:R-:W-:Y:S01]  /*6920*/  IADD3 R99, PT, PT, R112, R103, RZ ;  /* 0x0000006770637210 */ /* 0x000fe20007ffe0ff */
[C---:B------:R-:W-:Y:S01]  /*6930*/  FMUL R15, R38.reuse, R15 ;  /* 0x0000000f260f7220 */ /* 0x040fe20000400000 */
[--C-:B------:R-:W-:Y:S01]  /*6940*/  HADD2.F32 R53, -RZ, R55.reuse.H0_H0 ;  /* 0x20000037ff357230 */ /* 0x100fe20000004100 */
[----:B------:R-:W-:Y:S01]  /*6950*/  F2FP.SATFINITE.E4M3.F32.PACK_AB_MERGE_C R105, R5, R4, R105 ;  /* 0x000000040569723e */ /* 0x000fe20004807069 */
[----:B------:R-:W-:Y:S02]  /*6960*/  HADD2.F32 R58, -RZ, R55.H1_H1 ;  /* 0x30000037ff3a7230 */ /* 0x000fe40000004100 */
[C---:B------:R-:W-:Y:S01]  /*6970*/  FFMA R15, R41.reuse, R54, R15 ;  /* 0x00000036290f7223 */ /* 0x040fe2000000000f */
[C---:B------:R-:W-:Y:S01]  /*6980*/  FFMA R12, R41.reuse, R51, R12 ;  /* 0x00000033290c7223 */ /* 0x040fe2000000000c */
[C---:B------:R-:W-:Y:S01]  /*6990*/  FFMA R13, R41.reuse, R56, R13 ;  /* 0x00000038290d7223 */ /* 0x040fe2000000000d */
[----:B------:R-:W-:Y:S02]  /*69a0*/  HADD2.F32 R55, -RZ, R57.H0_H0 ;  /* 0x20000039ff377230 */ /* 0x000fe40000004100 */
[C---:B------:R-:W-:Y:S01]  /*69b0*/  FMUL R14, R38.reuse, R18 ;  /* 0x00000012260e7220 */ /* 0x040fe20000400000 */
[C---:B------:R-:W-:Y:S01]  /*69c0*/  FMUL R19, R38.reuse, R19 ;  /* 0x0000001326137220 */ /* 0x040fe20000400000 */
[--C-:B------:R-:W-:Y:S02]  /*69d0*/  HADD2.F32 R57, -RZ, R59.reuse.H0_H0 ;  /* 0x2000003bff397230 */ /* 0x100fe40000004100 */
[C---:B------:R-:W-:Y:S01]  /*69e0*/  FMUL R18, R38.reuse, R22 ;  /* 0x0000001626127220 */ /* 0x040fe20000400000 */
[C---:B------:R-:W-:Y:S01]  /*69f0*/  FFMA R14, R41.reuse, R53, R14 ;  /* 0x00000035290e7223 */ /* 0x040fe2000000000e */
[----:B------:R-:W-:Y:S02]  /*6a00*/  HADD2.F32 R62, -RZ, R59.H1_H1 ;  /* 0x3000003bff3e7230 */ /* 0x000fe40000004100 */
[C---:B------:R-:W-:Y:S01]  /*6a10*/  FFMA R19, R41.reuse, R58, R19 ;  /* 0x0000003a29137223 */ /* 0x040fe20000000013 */
[----:B------:R-:W-:Y:S02]  /*6a20*/  HADD2.F32 R59, -RZ, R61.H0_H0 ;  /* 0x2000003dff3b7230 */ /* 0x000fe40000004100 */
[C---:B------:R-:W-:Y:S01]  /*6a30*/  FMUL R23, R38.reuse, R23 ;  /* 0x0000001726177220 */ /* 0x040fe20000400000 */
[C---:B------:R-:W-:Y:S01]  /*6a40*/  FFMA R16, R41.reuse, R55, R16 ;  /* 0x0000003729107223 */ /* 0x040fe20000000010 */
[C---:B------:R-:W-:Y:S01]  /*6a50*/  FFMA R17, R41.reuse, R60, R17 ;  /* 0x0000003c29117223 */ /* 0x040fe20000000011 */
[--C-:B------:R-:W-:Y:S02]  /*6a60*/  HADD2.F32 R61, -RZ, R63.reuse.H0_H0 ;  /* 0x2000003fff3d7230 */ /* 0x100fe40000004100 */
[C---:B------:R-:W-:Y:S01]  /*6a70*/  FFMA R18, R41.reuse, R57, R18 ;  /* 0x0000003929127223 */ /* 0x040fe20000000012 */
[----:B------:R-:W-:Y:S02]  /*6a80*/  HADD2.F32 R66, -RZ, R63.H1_H1 ;  /* 0x3000003fff427230 */ /* 0x000fe40000004100 */
[C---:B------:R-:W-:Y:S01]  /*6a90*/  FMUL R22, R38.reuse, R26 ;  /* 0x0000001a26167220 */ /* 0x040fe20000400000 */
[----:B------:R-:W-:Y:S02]  /*6aa0*/  HADD2.F32 R63, -RZ, R65.H0_H0 ;  /* 0x20000041ff3f7230 */ /* 0x000fe40000004100 */
[C---:B------:R-:W-:Y:S01]  /*6ab0*/  FFMA R23, R41.reuse, R62, R23 ;  /* 0x0000003e29177223 */ /* 0x040fe20000000017 */
[C---:B------:R-:W-:Y:S01]  /*6ac0*/  FMUL R27, R38.reuse, R27 ;  /* 0x0000001b261b7220 */ /* 0x040fe20000400000 */
[C---:B------:R-:W-:Y:S01]  /*6ad0*/  FFMA R20, R41.reuse, R59, R20 ;  /* 0x0000003b29147223 */ /* 0x040fe20000000014 */
[C---:B------:R-:W-:Y:S01]  /*6ae0*/  FFMA R21, R41.reuse, R64, R21 ;  /* 0x0000004029157223 */ /* 0x040fe20000000015 */
[--C-:B------:R-:W-:Y:S02]  /*6af0*/  HADD2.F32 R65, -RZ, R67.reuse.H0_H0 ;  /* 0x20000043ff417230 */ /* 0x100fe40000004100 */
[C---:B------:R-:W-:Y:S01]  /*6b00*/  FFMA R22, R41.reuse, R61, R22 ;  /* 0x0000003d29167223 */ /* 0x040fe20000000016 */
[----:B------:R-:W-:Y:S02]  /*6b10*/  HADD2.F32 R70, -RZ, R67.H1_H1 ;  /* 0x30000043ff467230 */ /* 0x000fe40000004100 */
[C---:B------:R-:W-:Y:S01]  /*6b20*/  FMUL R26, R38.reuse, R30 ;  /* 0x0000001e261a7220 */ /* 0x040fe20000400000 */
[--C-:B------:R-:W-:Y:S02]  /*6b30*/  HADD2.F32 R67, -RZ, R40.reuse.H0_H0 ;  /* 0x20000028ff437230 */ /* 0x100fe40000004100 */
[C---:B------:R-:W-:Y:S01]  /*6b40*/  FFMA R27, R41.reuse, R66, R27 ;  /* 0x00000042291b7223 */ /* 0x040fe2000000001b */
[C---:B------:R-:W-:Y:S01]  /*6b50*/  FMUL R31, R38.reuse, R31 ;  /* 0x0000001f261f7220 */ /* 0x040fe20000400000 */
[C---:B------:R-:W-:Y:S01]  /*6b60*/  FFMA R24, R41.reuse, R63, R24 ;  /* 0x0000003f29187223 */ /* 0x040fe20000000018 */
[----:B------:R-:W-:Y:S02]  /*6b70*/  HADD2.F32 R40, -RZ, R40.H1_H1 ;  /* 0x30000028ff287230 */ /* 0x000fe40000004100 */
[C---:B------:R-:W-:Y:S01]  /*6b80*/  FFMA R25, R41.reuse, R68, R25 ;  /* 0x0000004429197223 */ /* 0x040fe20000000019 */
[--C-:B------:R-:W-:Y:S02]  /*6b90*/  HADD2.F32 R69, -RZ, R42.reuse.H0_H0 ;  /* 0x2000002aff457230 */ /* 0x100fe40000004100 */
[C---:B------:R-:W-:Y:S01]  /*6ba0*/  FFMA R26, R41.reuse, R65, R26 ;  /* 0x00000041291a7223 */ /* 0x040fe2000000001a */
[----:B------:R-:W-:Y:S02]  /*6bb0*/  HADD2.F32 R42, -RZ, R42.H1_H1 ;  /* 0x3000002aff2a7230 */ /* 0x000fe40000004100 */
[C---:B------:R-:W-:Y:S01]  /*6bc0*/  FMUL R30, R38.reuse, R34 ;  /* 0x00000022261e7220 */ /* 0x040fe20000400000 */
[----:B------:R-:W-:Y:S01]  /*6bd0*/  FFMA R31, R41, R70, R31 ;  /* 0x00000046291f7223 */ /* 0x000fe2000000001f */
[----:B------:R-:W-:Y:S01]  /*6be0*/  FMUL R35, R38, R35 ;  /* 0x0000002326237220 */ /* 0x000fe20000400000 */
[----:B------:R-:W-:Y:S01]  /*6bf0*/  F2FP.SATFINITE.E4M3.F32.PACK_AB_MERGE_C R106, R15, R10, RZ ;  /* 0x0000000a0f6a723e */ /* 0x000fe200048070ff */
[----:B------:R-:W-:Y:S01]  /*6c00*/  FFMA R28, R41, R67, R28 ;  /* 0x00000043291c7223 */ /* 0x000fe2000000001c */
[----:B------:R-:W-:Y:S01]  /*6c10*/  F2FP.SATFINITE.E4M3.F32.PACK_AB_MERGE_C R107, R19, R14, RZ ;  /* 0x0000000e136b723e */ /* 0x000fe200048070ff */
[C---:B------:R-:W-:Y:S01]  /*6c20*/  FFMA R29, R41.reuse, R40, R29 ;  /* 0x00000028291d7223 */ /* 0x040fe2000000001d */
[C---:B------:R-:W-:Y:S01]  /*6c30*/  FFMA R30, R41.reuse, R69, R30 ;  /* 0x00000045291e7223 */ /* 0x040fe2000000001e */
[----:B------:R-:W-:Y:S01]  /*6c40*/  FFMA R35, R41, R42, R35 ;  /* 0x0000002a29237223 */ /* 0x000fe20000000023 */
[----:B------:R-:W-:Y:S02]  /*6c50*/  F2FP.SATFINITE.E4M3.F32.PACK_AB_MERGE_C R106, R9, R8, R106 ;  /* 0x00000008096a723e */ /* 0x000fe4000480706a */
[----:B------:R-:W-:Y:S02]  /*6c60*/  F2FP.SATFINITE.E4M3.F32.PACK_AB_MERGE_C R107, R13, R12, R107 ;  /* 0x0000000c0d6b723e */ /* 0x000fe4000480706b */
[----:B------:R-:W-:Y:S02]  /*6c70*/  F2FP.SATFINITE.E4M3.F32.PACK_AB_MERGE_C R108, R23, R18, RZ ;  /* 0x00000012176c723e */ /* 0x000fe400048070ff */
[----:B------:R-:W-:Y:S01]  /*6c80*/  F2FP.SATFINITE.E4M3.F32.PACK_AB_MERGE_C R109, R27, R22, RZ ;  /* 0x000000161b6d723e */ /* 0x000fe200048070ff */
[----:B------:R1:W-:Y:S01]  /*6c90*/  STS.128 [R84+UR44+0x4200], R104 ;  /* 0x0042006854007988 */ /* 0x0003e20008000c2c */
[----:B------:R-:W-:Y:S02]  /*6ca0*/  F2FP.SATFINITE.E4M3.F32.PACK_AB_MERGE_C R113, R31, R26, RZ ;  /* 0x0000001a1f71723e */ /* 0x000fe400048070ff */
[----:B------:R-:W-:Y:S02]  /*6cb0*/  F2FP.SATFINITE.E4M3.F32.PACK_AB_MERGE_C R114, R35, R30, RZ ;  /* 0x0000001e2372723e */ /* 0x000fe400048070ff */
[----:B------:R-:W-:Y:S02]  /*6cc0*/  F2FP.SATFINITE.E4M3.F32.PACK_AB_MERGE_C R108, R17, R16, R108 ;  /* 0x00000010116c723e */ /* 0x000fe4000480706c */
[----:B------:R-:W-:Y:S02]  /*6cd0*/  F2FP.SATFINITE.E4M3.F32.PACK_AB_MERGE_C R109, R21, R20, R109 ;  /* 0x00000014156d723e */ /* 0x000fe4000480706d */
[----:B------:R-:W-:Y:S02]  /*6ce0*/  F2FP.SATFINITE.E4M3.F32.PACK_AB_MERGE_C R110, R25, R24, R113 ;  /* 0x00000018196e723e */ /* 0x000fe40004807071 */
[----:B------:R-:W-:Y:S02]  /*6cf0*/  F2FP.SATFINITE.E4M3.F32.PACK_AB_MERGE_C R111, R29, R28, R114 ;  /* 0x0000001c1d6f723e */ /* 0x000fe40004807072 */
[----:B------:R-:W-:Y:S02]  /*6d00*/  LEA R112, R93, UR44, 0x3 ;  /* 0x0000002c5d707c11 */ /* 0x000fe4000f8e18ff */
[----:B------:R-:W-:Y:S01]  /*6d10*/  @P6 SHF.L.U32 R113, R91, 0x1f, RZ ;  /* 0x0000001f5b716819 */ /* 0x000fe200000006ff */
[----:B------:R1:W-:Y:S01]  /*6d20*/  STS.128 [R99+0x4210], R108 ;  /* 0x0042106c63007388 */ /* 0x0003e20000000c00 */
[----:B------:R-:W-:Y:S01]  /*6d30*/  @!PT LDS RZ, [RZ] ;  /* 0x00000000fffff984 */ /* 0x000fe20000000800 */
[----:B------:R-:W-:Y:S01]  /*6d40*/  @!PT LDS RZ, [RZ] ;  /* 0x00000000fffff984 */ /* 0x000fe20000000800 */
[----:B------:R-:W-:Y:S01]  /*6d50*/  @!PT LDS RZ, [RZ] ;  /* 0x00000000fffff984 */ /* 0x000fe20000000800 */
[----:B------:R-:W-:Y:S01]  /*6d60*/  @!PT LDS RZ, [RZ] ;  /* 0x00000000fffff984 */ /* 0x000fe20000000800 */
[----:B------:R2:W-:Y:S07]  /*6d70*/  MEMBAR.ALL.CTA ;  /* 0x0000000000007992 */ /* 0x0005ee0000008000 */
[----:B--2---:R-:W2:Y:S02]  /*6d80*/  FENCE.VIEW.ASYNC.S ;  /* 0x00000000000073c6 */ /* 0x004ea40000000000 */
[----:B--2---:R-:W-:Y:S06]  /*6d90*/  BAR.SYNC.DEFER_BLOCKING 0x1, 0x80 ;  /* 0x0042000000007b1d */ /* 0x004fec0000010000 */
[----:B------:R-:W-:Y:S05]  /*6da0*/  @P0 BRA `(.L_x_105) ;  /* 0x0000000000280947 */ /* 0x000fea0003800000 */
[----:B------:R-:W-:Y:S01]  /*6db0*/  UIADD3 UR4, UPT, UPT, UR44, 0x4200, URZ ;  /* 0x000042002c047890 */ /* 0x000fe2000fffe0ff */
[----:B------:R-:W-:Y:S05]  /*6dc0*/  UMOV UR51, UR36 ;  /* 0x0000002400337c82 */ /* 0x000fea0008000000 */
[----:B------:R-:W-:Y:S01]  /*6dd0*/  MOV R96, UR4 ;  /* 0x0000000400607c02 */ /* 0x000fe20008000f00 */
[----:B------:R-:W-:Y:S03]  /*6de0*/  UIADD3 UR4, UP0, UPT, UR62, 0x680, URZ ;  /* 0x000006803e047890 */ /* 0x000fe6000ff1e0ff */
[----:B------:R-:W-:Y:S01]  /*6df0*/  R2UR UR48, R96 ;  /* 0x00000000603072ca */ /* 0x000fe200000e0000 */
[----:B------:R-:W-:Y:S11]  /*6e00*/  UIADD3.X UR5, UPT, UPT, URZ, UR63, URZ, UP0, !UPT ;  /* 0x0000003fff057290 */ /* 0x000ff600087fe4ff */
[----:B------:R-:W-:Y:S01]  /*6e10*/  @!UPT UIADD3 URZ, UPT, UPT, URZ, URZ, URZ ;  /* 0x000000fffffff290 */ /* 0x000fe2000fffe0ff */
[----:B------:R2:W-:Y:S01]  /*6e20*/  UTMASTG.3D [UR48], [UR4] ;  /* 0x00000030040073b5 */ /* 0x0005e20008010000 */
[----:B------:R0:W-:Y:S01]  /*6e30*/  UTMACMDFLUSH ;  /* 0x00000000000079b7 */ /* 0x0001e20000000000 */
[----:B--2---:R-:W-:Y:S04]  /*6e40*/  DEPBAR.LE SB0, 0x1 ;  /* 0x000080400000791a */ /* 0x004fe80000000000 */
.L_x_105:
[----:B------:R-:W-:Y:S05]  /*6e50*/  BSYNC.RECONVERGENT B0 ;  /* 0x0000000000007941 */ /* 0x000fea0003800200 */
.L_x_104:
[----:B------:R-:W-:Y:S06]  /*6e60*/  BAR.SYNC.DEFER_BLOCKING 0x1, 0x80 ;  /* 0x0042000000007b1d */ /* 0x000fec0000010000 */
[----:B------:R-:W2:Y:S01]  /*6e70*/  @P6 SYNCS.PHASECHK.TRANS64.TRYWAIT P0, [R112+URZ+0x30], R113 ;  /* 0x00003071700065a7 */ /* 0x000ea200080011ff */
[----:B------:R-:W-:Y:S01]  /*6e80*/  BSSY B1, `(.L_x_106) ;  /* 0x0000020000017945 */ /* 0x000fe20003800000 */
[----:B--2---:R-:W-:Y:S03]  /*6e90*/  @P6 SEL R100, RZ, 0x1, !P0 ;  /* 0x00000001ff646807 */ /* 0x004fe60004000000 */
[----:B------:R-:W-:Y:S05]  /*6ea0*/  @!P6 BRA `(.L_x_107) ;  /* 0x000000000074e947 */ /* 0x000fea0003800000 */
[----:B------:R-:W-:Y:S01]  /*6eb0*/  ISETP.NE.AND P1, PT, R101, RZ, PT ;  /* 0x000000ff6500720c */ /* 0x000fe20003f25270 */
[----:B------:R-:W2:Y:S01]  /*6ec0*/  S2R R0, SR_CgaCtaId ;  /* 0x0000000000007919 */ /* 0x000ea20000008800 */
[----:B------:R-:W-:Y:S01]  /*6ed0*/  ISETP.NE.AND P0, PT, R100, RZ, PT ;  /* 0x000000ff6400720c */ /* 0x000fe20003f05270 */
[----:B------:R-:W-:Y:S10]  /*6ee0*/  BSSY B0, `(.L_x_108) ;  /* 0x0000008000007945 */ /* 0x000ff40003800000 */
[----:B------:R-:W-:Y:S05]  /*6ef0*/  @P1 IMAD R2, R93, 0x1000, R84 ;  /* 0x000010005d021824 */ /* 0x000fea00078e0254 */
[----:B------:R-:W-:Y:S05]  /*6f00*/  @P1 IADD3 R4, PT, PT, R2, UR44, RZ ;  /* 0x0000002c02041c10 */ /* 0x000fea000fffe0ff */
[----:B------:R-:W-:Y:S01]  /*6f10*/  @P1 IMAD.IADD R4, R4, 0x1, R103 ;  /* 0x0000000104041824 */ /* 0x000fe200078e0267 */
[----:B------:R-:W-:Y:S06]  /*6f20*/  @P0 BRA `(.L_x_109) ;  /* 0x00000000000c0947 */ /* 0x000fec0003800000 */
[----:B------:R-:W-:Y:S04]  /*6f30*/  SHF.L.U32 R3, R91, 0x1f, RZ ;  /* 0x0000001f5b037819 */ /* 0x000fe800000006ff */
[----:B------:R-:W3:Y:S02]  /*6f40*/  SYNCS.PHASECHK.TRANS64.TRYWAIT P0, [R112+URZ+0x30], R3 ;  /* 0x00003003700075a7 */ /* 0x000ee400080011ff */
[----:B---3--:R-:W-:Y:S05]  /*6f50*/  @!P0 BRA `(.L_x_110) ;  /* 0x0000003000ac8947 */ /* 0x008fea0003800000 */
.L_x_109:
[----:B------:R-:W-:Y:S05]  /*6f60*/  BSYNC B0 ;  /* 0x0000000000007941 */ /* 0x000fea0003800000 */
.L_x_108:
[----:B------:R-:W-:Y:S01]  /*6f70*/  ISETP.NE.AND P0, PT, R101, RZ, PT ;  /* 0x000000ff6500720c */ /* 0x000fe20003f05270 */
[----:B---3--:R-:W-:Y:S02]  /*6f80*/  VIADD R3, R112, 0x50 ;  /* 0x0000005070037836 */ /* 0x008fe40000000000 */
[----:B------:R-:W-:Y:S03]  /*6f90*/  VIADD R93, R93, 0x1 ;  /* 0x000000015d5d7836 */ /* 0x000fe60000000000 */
[----:B--2---:R-:W-:Y:S07]  /*6fa0*/  PRMT R0, R0, 0x654, R3 ;  /* 0x0000065400007816 */ /* 0x004fee0000000003 */
[----:B------:R2:W3:Y:S04]  /*6fb0*/  @P0 LDS.128 R72, [R2+UR44+0x200] ;  /* 0x0002002c02480984 */ /* 0x0004e80008000c00 */
[----:B------:R2:W4:Y:S01]  /*6fc0*/  @P0 LDS.128 R76, [R4+0x210] ;  /* 0x00021000044c0984 */ /* 0x0005220000000c00 */
        /* <DEDUP_REMOVED lines=10> */
[----:B--23--:R-:W-:Y:S02]  /*7070*/  LOP3.LUT R91, R91, R0, RZ, 0x3c, !PT ;  /* 0x000000005b5b7212 */ /* 0x00cfe400078e3cff */
.L_x_107:
[----:B------:R-:W-:Y:S05]  /*7080*/  BSYNC B1 ;  /* 0x0000000000017941 */ /* 0x000fea0003800000 */
.L_x_106:
[----:B------:R-:W-:Y:S05]  /*7090*/  VIADD R3, R39, 0x40 ;  /* 0x0000004027037836 */ /* 0x000fea0000000000 */
[----:B------:R-:W-:Y:S04]  /*70a0*/  SHF.R.U32.HI R3, RZ, 0x15, R3 ;  /* 0x00000015ff037819 */ /* 0x000fe80000011603 */
[----:B------:R-:W-:Y:S11]  /*70b0*/  LOP3.LUT P0, RZ, R3, 0x3, R86, 0x48, !PT ;  /* 0x0000000303ff7812 */ /* 0x000ff60007804856 */
[----:B------:R-:W-:Y:S02]  /*70c0*/  @!UPT UIADD3 URZ, UPT, UPT, URZ, URZ, URZ ;  /* 0x000000fffffff290 */ /* 0x000fe4000fffe0ff */
[----:B------:R-:W-:Y:S05]  /*70d0*/  @!P0 BRA `(.L_x_111) ;  /* 0x0000000000408947 */ /* 0x000fea0003800000 */
[----:B------:R-:W2:Y:S01]  /*70e0*/  LDCU.64 UR8, c[0x4][0x78] ;  /* 0x01000f00ff0877ac */ /* 0x000ea20008000a00 */
[----:B------:R-:W-:Y:S01]  /*70f0*/  MOV R3, 0x0 ;  /* 0x0000000000037802 */ /* 0x000fe20000000f00 */
[----:B------:R-:W-:Y:S02]  /*7100*/  HFMA2 R12, -RZ, RZ, 0, 5.9604644775390625e-08 ;  /* 0x00000001ff0c7431 */ /* 0x000fe400000001ff */
[----:B------:R-:W-:Y:S02]  /*7110*/  IMAD.MOV.U32 R8, RZ, RZ, 0x192 ;  /* 0x00000192ff087424 */ /* 0x000fe400078e00ff */
[----:B------:R-:W-:Y:S01]  /*7120*/  IMAD.MOV.U32 R13, RZ, RZ, RZ ;  /* 0x000000ffff0d7224 */ /* 0x000fe200078e00ff */
[----:B------:R-:W3:Y:S01]  /*7130*/  LDCU.64 UR6, c[0x4][0x80] ;  /* 0x01001000ff0677ac */ /* 0x000ee20008000a00 */
[----:B------:R-:W1:Y:S01]  /*7140*/  LDC.64 R2, c[0x4][R3] ;  /* 0x0100000003027b82 */ /* 0x000e620000000a00 */
[----:B------:R-:W5:Y:S01]  /*7150*/  LDCU.64 UR4, c[0x4][0x18] ;  /* 0x01000300ff0477ac */ /* 0x000f620008000a00 */
[----:B--2---:R-:W-:Y:S01]  /*7160*/  MOV R5, UR9 ;  /* 0x0000000900057c02 */ /* 0x004fe20008000f00 */
[----:B------:R-:W-:Y:S01]  /*7170*/  IMAD.U32 R4, RZ, RZ, UR8 ;  /* 0x00000008ff047e24 */ /* 0x000fe2000f8e00ff */
[----:B---3--:R-:W-:Y:S01]  /*7180*/  MOV R7, UR7 ;  /* 0x0000000700077c02 */ /* 0x008fe20008000f00 */
[----:B------:R-:W-:Y:S01]  /*7190*/  IMAD.U32 R6, RZ, RZ, UR6 ;  /* 0x00000006ff067e24 */ /* 0x000fe2000f8e00ff */
[----:B-----5:R-:W-:Y:S01]  /*71a0*/  MOV R11, UR5 ;  /* 0x00000005000b7c02 */ /* 0x020fe20008000f00 */
[----:B------:R-:W-:Y:S02]  /*71b0*/  IMAD.U32 R10, RZ, RZ, UR4 ;  /* 0x00000004ff0a7e24 */ /* 0x000fe4000f8e00ff */
[----:B------:R-:W-:Y:S07]  /*71c0*/  LEPC R20, `(.L_x_111) ;  /* 0x000000001014794e */ /* 0x000fee0000000000 */
[----:B-1--4-:R-:W-:Y:S05]  /*71d0*/  CALL.ABS.NOINC R2 ;  /* 0x0000000002007343 */ /* 0x012fea0003c00000 */
.L_x_111:
        /* <DEDUP_REMOVED lines=14> */
[----:B------:R-:W-:Y:S01]  /*72c0*/  F2FP.F16.E4M3.UNPACK_B R54, R75 ;  /* 0x0000004bff36723e */ /* 0x000fe200020006ff */
[----:B------:R-:W-:Y:S01]  /*72d0*/  LDTM.16dp32bit_t0_t15.x32 R4, tmem[UR4+0x40] ;  /* 0x00004004000479ee */ /* 0x000fe20008a80000 */
[----:B------:R-:W2:Y:S01]  /*72e0*/  LDTM.16dp32bit_t16_t31.x32 R4, tmem[UR4+0x60] ;  /* 0x00006004000479ee */ /* 0x000ea20008aa0000 */
[----:B------:R-:W-:Y:S01]  /*72f0*/  HADD2.F32 R46, -RZ, R46.H1_H1 ;  /* 0x3000002eff2e7230 */ /* 0x000fe20000004100 */
[----:B----4-:R-:W-:Y:S01]  /*7300*/  F2FP.F16.E4M3.UNPACK_B R58, R76 ;  /* 0x0000004cff3a723e */ /* 0x010fe200020006ff */
[--C-:B------:R-:W-:Y:S01]  /*7310*/  HADD2.F32 R49, -RZ, R50.reuse.H0_H0 ;  /* 0x20000032ff317230 */ /* 0x100fe20000004100 */
[----:B------:R-:W-:Y:S01]  /*7320*/  F2FP.F16.E4M3.UNPACK_B R62, R77 ;  /* 0x0000004dff3e723e */ /* 0x000fe200020006ff */
[----:B------:R-:W-:Y:S01]  /*7330*/  HADD2.F32 R50, -RZ, R50.H1_H1 ;  /* 0x30000032ff327230 */ /* 0x000fe20000004100 */
[----:B------:R-:W-:Y:S01]  /*7340*/  F2FP.F16.E4M3.UNPACK_B R66, R78 ;  /* 0x0000004eff42723e */ /* 0x000fe200020006ff */
[--C-:B------:R-:W-:Y:S01]  /*7350*/  HADD2.F32 R53, -RZ, R54.reuse.H0_H0 ;  /* 0x20000036ff357230 */ /* 0x100fe20000004100 */
[----:B------:R-:W-:Y:S01]  /*7360*/  F2FP.F16.E4M3.UNPACK_B R70, R79 ;  /* 0x0000004fff46723e */ /* 0x000fe200020006ff */
[----:B------:R-:W-:Y:S01]  /*7370*/  HADD2.F32 R54, -RZ, R54.H1_H1 ;  /* 0x30000036ff367230 */ /* 0x000fe20000004100 */
[----:B------:R-:W-:Y:S01]  /*7380*/  F2FP.F16.E4M3.UNPACK_B R56, R75.H1 ;  /* 0x0000004bff38723e */ /* 0x000fe200030006ff */
[--C-:B------:R-:W-:Y:S01]  /*7390*/  HADD2.F32 R57, -RZ, R58.reuse.H0_H0 ;  /* 0x2000003aff397230 */ /* 0x100fe20000004100 */
[----:B------:R-:W-:Y:S01]  /*73a0*/  F2FP.F16.E4M3.UNPACK_B R60, R76.H1 ;  /* 0x0000004cff3c723e */ /* 0x000fe200030006ff */
[----:B------:R-:W-:Y:S01]  /*73b0*/  HADD2.F32 R58, -RZ, R58.H1_H1 ;  /* 0x3000003aff3a7230 */ /* 0x000fe20000004100 */
[----:B------:R-:W-:Y:S01]  /*73c0*/  F2FP.F16.E4M3.UNPACK_B R64, R77.H1 ;  /* 0x0000004dff40723e */ /* 0x000fe200030006ff */
[--C-:B------:R-:W-:Y:S01]  /*73d0*/  HADD2.F32 R61, -RZ, R62.reuse.H0_H0 ;  /* 0x2000003eff3d7230 */ /* 0x100fe20000004100 */
[----:B------:R-:W-:Y:S01]  /*73e0*/  F2FP.F16.E4M3.UNPACK_B R68, R78.H1 ;  /* 0x0000004eff44723e */ /* 0x000fe200030006ff */
[----:B------:R-:W-:Y:S01]  /*73f0*/  HADD2.F32 R62, -RZ, R62.H1_H1 ;  /* 0x3000003eff3e7230 */ /* 0x000fe20000004100 */
[----:B------:R-:W-:Y:S01]  /*7400*/  ISETP.NE.AND P0, PT, R97, RZ, PT ;  /* 0x000000ff6100720c */ /* 0x000fe20003f05270 */
[--C-:B------:R-:W-:Y:S01]  /*7410*/  HADD2.F32 R65, -RZ, R66.reuse.H0_H0 ;  /* 0x20000042ff417230 */ /* 0x100fe20000004100 */
[----:B------:R-:W-:Y:S01]  /*7420*/  ISETP.NE.AND P6, PT, R102, RZ, PT ;  /* 0x000000ff6600720c */ /* 0x000fe20003fc5270 */
[----:B------:R-:W-:Y:S02]  /*7430*/  HADD2.F32 R66, -RZ, R66.H1_H1 ;  /* 0x30000042ff427230 */ /* 0x000fe40000004100 */
[--C-:B------:R-:W-:Y:S02]  /*7440*/  HADD2.F32 R69, -RZ, R70.reuse.H0_H0 ;  /* 0x20000046ff457230 */ /* 0x100fe40000004100 */
[C---:B--2---:R-:W-:Y:S01]  /*7450*/  FMUL R0, R38.reuse, R4 ;  /* 0x0000000426007220 */ /* 0x044fe20000400000 */
[C---:B------:R-:W-:Y:S01]  /*7460*/  FMUL R2, R38.reuse, R5 ;  /* 0x0000000526027220 */ /* 0x040fe20000400000 */
[C---:B------:R-:W-:Y:S01]  /*7470*/  FMUL R4, R38.reuse, R8 ;  /* 0x0000000826047220 */ /* 0x040fe20000400000 */
[C---:B------:R-:W-:Y:S01]  /*7480*/  FMUL R5, R38.reuse, R9 ;  /* 0x0000000926057220 */ /* 0x040fe20000400000 */
[C---:B------:R-:W-:Y:S01]  /*7490*/  FFMA R0, R41.reuse, R40, R0 ;  /* 0x0000002829007223 */ /* 0x040fe20000000000 */
[C---:B------:R-:W-:Y:S01]  /*74a0*/  FFMA R2, R41.reuse, R43, R2 ;  /* 0x0000002b29027223 */ /* 0x040fe20000000002 */
        /* <DEDUP_REMOVED lines=10> */
[----:B------:R-:W-:Y:S02]  /*7550*/  HADD2.F32 R70, -RZ, R70.H1_H1 ;  /* 0x30000046ff467230 */ /* 0x000fe40000004100 */
[C---:B------:R-:W-:Y:S01]  /*7560*/  FMUL R28, R38.reuse, R32 ;  /* 0x00000020261c7220 */ /* 0x040fe20000400000 */
[C---:B------:R-:W-:Y:S01]  /*7570*/  FMUL R29, R38.reuse, R33 ;  /* 0x00000021261d7220 */ /* 0x040fe20000400000 */
[C---:B------:R-:W-:Y:S01]  /*7580*/  FMUL R3, R38.reuse, R6 ;  /* 0x0000000626037220 */ /* 0x040fe20000400000 */
[C---:B------:R-:W-:Y:S01]  /*7590*/  FMUL R7, R38.reuse, R7 ;  /* 0x0000000726077220 */ /* 0x040fe20000400000 */
[--C-:B------:R-:W-:Y:S02]  /*75a0*/  HADD2.F32 R47, -RZ, R48.reuse.H0_H0 ;  /* 0x20000030ff2f7230 */ /* 0x100fe40000004100 */
[C---:B------:R-:W-:Y:S01]  /*75b0*/  FMUL R6, R38.reuse, R10 ;  /* 0x0000000a26067220 */ /* 0x040fe20000400000 */
[C---:B------:R-:W-:Y:S01]  /*75c0*/  FFMA R3, R41.reuse, R42, R3 ;  /* 0x0000002a29037223 */ /* 0x040fe20000000003 */
[----:B------:R-:W-:Y:S02]  /*75d0*/  HADD2.F32 R48, -RZ, R48.H1_H1 ;  /* 0x30000030ff307230 */ /* 0x000fe40000004100 */
[C---:B------:R-:W-:Y:S01]  /*75e0*/  FFMA R7, R41.reuse, R44, R7 ;  /* 0x0000002c29077223 */ /* 0x040fe20000000007 */
[C---:B------:R-:W-:Y:S01]  /*75f0*/  FFMA R4, R41.reuse, R45, R4 ;  /* 0x0000002d29047223 */ /* 0x040fe20000000004 */
[C---:B------:R-:W-:Y:S01]  /*7600*/  FFMA R5, R41.reuse, R46, R5 ;  /* 0x0000002e29057223 */ /* 0x040fe20000000005 */
[----:B------:R-:W-:Y:S01]  /*7610*/  FFMA R6, R41, R47, R6 ;  /* 0x0000002f29067223 */ /* 0x000fe20000000006 */
[----:B------:R-:W-:Y:S01]  /*7620*/  FMUL R11, R38, R11 ;  /* 0x0000000b260b7220 */ /* 0x000fe20000400000 */
[----:B------:R-:W-:Y:S01]  /*7630*/  F2FP.F16.E4M3.UNPACK_B R40, R79.H1 ;  /* 0x0000004fff28723e */ /* 0x000fe200030006ff */
[--C-:B------:R-:W-:Y:S01]  /*7640*/  HADD2.F32 R51, -RZ, R52.reuse.H0_H0 ;  /* 0x20000034ff337230 */ /* 0x100fe20000004100 */
[----:B-1----:R-:W-:Y:S01]  /*7650*/  F2FP.SATFINITE.E4M3.F32.PACK_AB_MERGE_C R105, R7, R3, RZ ;  /* 0x000000030769723e */ /* 0x002fe200048070ff */
[C---:B------:R-:W-:Y:S01]  /*7660*/  FFMA R11, R41.reuse, R48, R11 ;  /* 0x00000030290b7223 */ /* 0x040fe2000000000b */
[C---:B------:R-:W-:Y:S01]  /*7670*/  FFMA R8, R41.reuse, R49, R8 ;  /* 0x0000003129087223 */ /* 0x040fe20000000008 */
[----:B------:R-:W-:Y:S01]  /*7680*/  FFMA R9, R41, R50, R9 ;  /* 0x0000003229097223 */ /* 0x000fe20000000009 */
[----:B------:R-:W-:Y:S01]  /*7690*/  F2FP.SATFINITE.E4M3.F32.PACK_AB_MERGE_C R104, R2, R0, R105 ;  /* 0x000000000268723e */ /* 0x000fe20004807069 */
[----:B------:R-:W-:Y:S01]  /*76a0*/  HADD2.F32 R52, -RZ, R52.H1_H1 ;  /* 0x30000034ff347230 */ /* 0x000fe20000004100 */
[----:B------:R-:W-:Y:S01]  /*76b0*/  F2FP.SATFINITE.E4M3.F32.PACK_AB_MERGE_C R106, R11, R6, RZ ;  /* 0x000000060b6a723e */ /* 0x000fe200048070ff */
[C---:B------:R-:W-:Y:S01]  /*76c0*/  FMUL R10, R38.reuse, R14 ;  /* 0x0000000e260a7220 */ /* 0x040fe20000400000 */
[C---:B------:R-:W-:Y:S01]  /*76d0*/  FMUL R15, R38.reuse, R15 ;  /* 0x0000000f260f7220 */ /* 0x040fe20000400000 */
[--C-:B------:R-:W-:Y:S01]  /*76e0*/  HADD2.F32 R55, -RZ, R56.reuse.H0_H0 ;  /* 0x20000038ff377230 */ /* 0x100fe20000004100 */
[----:B------:R-:W-:Y:S01]  /*76f0*/  F2FP.SATFINITE.E4M3.F32.PACK_AB_MERGE_C R105, R5, R4, R106 ;  /* 0x000000040569723e */ /* 0x000fe2000480706a */
[C---:B------:R-:W-:Y:S01]  /*7700*/  FFMA R10, R41.reuse, R51, R10 ;  /* 0x00000033290a7223 */ /* 0x040fe2000000000a */
[C---:B------:R-:W-:Y:S01]  /*7710*/  FFMA R15, R41.reuse, R52, R15 ;  /* 0x00000034290f7223 */ /* 0x040fe2000000000f */
[C---:B------:R-:W-:Y:S01]  /*7720*/  FFMA R12, R41.reuse, R53, R12 ;  /* 0x00000035290c7223 */ /* 0x040fe2000000000c */
[C---:B------:R-:W-:Y:S01]  /*7730*/  FFMA R13, R41.reuse, R54, R13 ;  /* 0x00000036290d7223 */ /* 0x040fe2000000000d */
[----:B------:R-:W-:Y:S02]  /*7740*/  HADD2.F32 R56, -RZ, R56.H1_H1 ;  /* 0x30000038ff387230 */ /* 0x000fe40000004100 */
[C---:B------:R-:W-:Y:S01]  /*7750*/  FMUL R14, R38.reuse, R18 ;  /* 0x00000012260e7220 */ /* 0x040fe20000400000 */
[C---:B------:R-:W-:Y:S01]  /*7760*/  FMUL R19, R38.reuse, R19 ;  /* 0x0000001326137220 */ /* 0x040fe20000400000 */
[--C-:B------:R-:W-:Y:S02]  /*7770*/  HADD2.F32 R59, -RZ, R60.reuse.H0_H0 ;  /* 0x2000003cff3b7230 */ /* 0x100fe40000004100 */
[C---:B------:R-:W-:Y:S01]  /*7780*/  FMUL R18, R38.reuse, R22 ;  /* 0x0000001626127220 */ /* 0x040fe20000400000 */
[C---:B------:R-:W-:Y:S01]  /*7790*/  FFMA R14, R41.reuse, R55, R14 ;  /* 0x00000037290e7223 */ /* 0x040fe2000000000e */
[----:B------:R-:W-:Y:S02]  /*77a0*/  HADD2.F32 R60, -RZ, R60.H1_H1 ;  /* 0x3000003cff3c7230 */ /* 0x000fe40000004100 */
        /* <DEDUP_REMOVED lines=8> */
[C---:B------:R-:W-:Y:S01]  /*7830*/  FFMA R23, R41.reuse, R60, R23 ;  /* 0x0000003c29177223 */ /* 0x040fe20000000017 */
[C---:B------:R-:W-:Y:S01]  /*7840*/  FMUL R27, R38.reuse, R27 ;  /* 0x0000001b261b7220 */ /* 0x040fe20000400000 */
[C---:B------:R-:W-:Y:S01]  /*7850*/  FFMA R20, R41.reuse, R61, R20 ;  /* 0x0000003d29147223 */ /* 0x040fe20000000014 */
[C---:B------:R-:W-:Y:S01]  /*7860*/  FFMA R21, R41.reuse, R62, R21 ;  /* 0x0000003e29157223 */ /* 0x040fe20000000015 */
[--C-:B------:R-:W-:Y:S02]  /*7870*/  HADD2.F32 R67, -RZ, R68.reuse.H0_H0 ;  /* 0x20000044ff437230 */ /* 0x100fe40000004100 */
[----:B------:R-:W-:Y:S01]  /*7880*/  FFMA R22, R41, R63, R22 ;  /* 0x0000003f29167223 */ /* 0x000fe20000000016 */
[----:B------:R-:W-:Y:S02]  /*7890*/  HADD2.F32 R68, -RZ, R68.H1_H1 ;  /* 0x30000044ff447230 */ /* 0x000fe40000004100 */
[C---:B------:R-:W-:Y:S01]  /*78a0*/  FMUL R26, R38.reuse, R30 ;  /* 0x0000001e261a7220 */ /* 0x040fe20000400000 */
[----:B------:R-:W-:Y:S01]  /*78b0*/  F2FP.SATFINITE.E4M3.F32.PACK_AB_MERGE_C R107, R15, R10, RZ ;  /* 0x0000000a0f6b723e */ /* 0x000fe200048070ff */
        /* <DEDUP_REMOVED lines=8> */
[----:B------:R-:W-:Y:S01]  /*7940*/  F2FP.SATFINITE.E4M3.F32.PACK_AB_MERGE_C R106, R9, R8, R107 ;  /* 0x00000008096a723e */ /* 0x000fe2000480706b */
[----:B------:R-:W-:Y:S01]  /*7950*/  FFMA R31, R41, R68, R31 ;  /* 0x00000044291f7223 */ /* 0x000fe2000000001f */
[----:B------:R-:W-:Y:S01]  /*7960*/  FMUL R35, R38, R35 ;  /* 0x0000002326237220 */ /* 0x000fe20000400000 */
[----:B------:R-:W-:Y:S01]  /*7970*/  F2FP.SATFINITE.E4M3.F32.PACK_AB_MERGE_C R107, R19, R14, RZ ;  /* 0x0000000e136b723e */ /* 0x000fe200048070ff */
[C---:B------:R-:W-:Y:S01]  /*7980*/  FFMA R28, R41.reuse, R69, R28 ;  /* 0x00000045291c7223 */ /* 0x040fe2000000001c */
[C---:B------:R-:W-:Y:S01]  /*7990*/  FFMA R29, R41.reuse, R70, R29 ;  /* 0x00000046291d7223 */ /* 0x040fe2000000001d */
[C---:B------:R-:W-:Y:S01]  /*79a0*/  FFMA R30, R41.reuse, R43, R30 ;  /* 0x0000002b291e7223 */ /* 0x040fe2000000001e */
[----:B------:R-:W-:Y:S01]  /*79b0*/  FFMA R35, R41, R40, R35 ;  /* 0x0000002829237223 */ /* 0x000fe20000000023 */
        /* <DEDUP_REMOVED lines=21> */
[----:B------:R-:W-:Y:S02]  /*7b10*/  UIADD3 UR4, UP0, UPT, UR62, 0x680, URZ ;  /* 0x000006803e047890 */ /* 0x000fe4000ff1e0ff */
[----:B------:R-:W-:Y:S02]  /*7b20*/  UIADD3 UR9, UPT, UPT, UR49, 0x40, URZ ;  /* 0x0000004031097890 */ /* 0x000fe4000fffe0ff */
[----:B------:R-:W-:Y:S02]  /*7b30*/  UIADD3 UR8, UPT, UPT, UR44, 0x5200, URZ ;  /* 0x000052002c087890 */ /* 0x000fe4000fffe0ff */
[----:B------:R-:W-:Y:S01]  /*7b40*/  UIADD3.X UR5, UPT, UPT, URZ, UR63, URZ, UP0, !UPT ;  /* 0x0000003fff057290 */ /* 0x000fe200087fe4ff */
[----:B------:R-:W-:Y:S01]  /*7b50*/  UMOV UR10, UR50 ;  /* 0x00000032000a7c82 */ /* 0x000fe20008000000 */
[----:B------:R-:W-:Y:S07]  /*7b60*/  UMOV UR11, UR36 ;  /* 0x00000024000b7c82 */ /* 0x000fee0008000000 */
[----:B------:R2:W-:Y:S01]  /*7b70*/  UTMASTG.3D [UR8], [UR4] ;  /* 0x00000008040073b5 */ /* 0x0005e20008010000 */
[----:B------:R0:W-:Y:S01]  /*7b80*/  UTMACMDFLUSH ;  /* 0x00000000000079b7 */ /* 0x0001e20000000000 */
[----:B--2---:R-:W-:Y:S04]  /*7b90*/  DEPBAR.LE SB0, 0x1 ;  /* 0x000080400000791a */ /* 0x004fe80000000000 */
.L_x_113:
[----:B------:R-:W-:Y:S05]  /*7ba0*/  BSYNC.RECONVERGENT B0 ;  /* 0x0000000000007941 */ /* 0x000fea0003800200 */
.L_x_112:
        /* <DEDUP_REMOVED lines=16> */
.L_x_117:
[----:B------:R-:W-:Y:S05]  /*7cb0*/  BSYNC B0 ;  /* 0x0000000000007941 */ /* 0x000fea0003800000 */
.L_x_116:
        /* <DEDUP_REMOVED lines=17> */
.L_x_115:
[----:B------:R-:W-:Y:S05]  /*7dd0*/  BSYNC B1 ;  /* 0x0000000000017941 */ /* 0x000fea0003800000 */
.L_x_114:
        /* <DEDUP_REMOVED lines=21> */
.L_x_119:
        /* <DEDUP_REMOVED lines=18> */
[----:B------:R-:W-:Y:S01]  /*8050*/  ISETP.NE.AND P6, PT, R102, RZ, PT ;  /* 0x000000ff6600720c */ /* 0x000fe20003fc5270 */
[--C-:B------:R-:W-:Y:S01]  /*8060*/  HADD2.F32 R49, -RZ, R50.reuse.H0_H0 ;  /* 0x20000032ff317230 */ /* 0x100fe20000004100 */
[----:B----4-:R-:W-:Y:S01]  /*8070*/  F2FP.F16.E4M3.UNPACK_B R58, R76 ;  /* 0x0000004cff3a723e */ /* 0x010fe200020006ff */
[----:B------:R-:W-:Y:S01]  /*8080*/  HADD2.F32 R50, -RZ, R50.H1_H1 ;  /* 0x30000032ff327230 */ /* 0x000fe20000004100 */
[----:B------:R-:W-:Y:S01]  /*8090*/  F2FP.F16.E4M3.UNPACK_B R62, R77 ;  /* 0x0000004dff3e723e */ /* 0x000fe200020006ff */
[--C-:B------:R-:W-:Y:S01]  /*80a0*/  HADD2.F32 R53, -RZ, R54.reuse.H0_H0 ;  /* 0x20000036ff357230 */ /* 0x100fe20000004100 */
[----:B------:R-:W-:Y:S01]  /*80b0*/  F2FP.F16.E4M3.UNPACK_B R66, R78 ;  /* 0x0000004eff42723e */ /* 0x000fe200020006ff */
[----:B------:R-:W-:Y:S01]  /*80c0*/  HADD2.F32 R54, -RZ, R54.H1_H1 ;  /* 0x30000036ff367230 */ /* 0x000fe20000004100 */
[----:B------:R-:W-:Y:S01]  /*80d0*/  F2FP.F16.E4M3.UNPACK_B R70, R79 ;  /* 0x0000004fff46723e */ /* 0x000fe200020006ff */
[--C-:B------:R-:W-:Y:S01]  /*80e0*/  HADD2.F32 R57, -RZ, R58.reuse.H0_H0 ;  /* 0x2000003aff397230 */ /* 0x100fe20000004100 */
[----:B------:R-:W-:Y:S01]  /*80f0*/  F2FP.F16.E4M3.UNPACK_B R56, R75.H1 ;  /* 0x0000004bff38723e */ /* 0x000fe200030006ff */
[----:B------:R-:W-:Y:S01]  /*8100*/  HADD2.F32 R58, -RZ, R58.H1_H1 ;  /* 0x3000003aff3a7230 */ /* 0x000fe20000004100 */
[----:B------:R-:W-:Y:S01]  /*8110*/  F2FP.F16.E4M3.UNPACK_B R60, R76.H1 ;  /* 0x0000004cff3c723e */ /* 0x000fe200030006ff */
[--C-:B------:R-:W-:Y:S01]  /*8120*/  HADD2.F32 R61, -RZ, R62.reuse.H0_H0 ;  /* 0x2000003eff3d7230 */ /* 0x100fe20000004100 */
[----:B------:R-:W-:Y:S01]  /*8130*/  F2FP.F16.E4M3.UNPACK_B R64, R77.H1 ;  /* 0x0000004dff40723e */ /* 0x000fe200030006ff */
[----:B------:R-:W-:Y:S01]  /*8140*/  HADD2.F32 R62, -RZ, R62.H1_H1 ;  /* 0x3000003eff3e7230 */ /* 0x000fe20000004100 */
[----:B------:R-:W-:Y:S01]  /*8150*/  F2FP.F16.E4M3.UNPACK_B R68, R78.H1 ;  /* 0x0000004eff44723e */ /* 0x000fe200030006ff */
        /* <DEDUP_REMOVED lines=112> */
[----:B------:R-:W-:Y:S02]  /*8860*/  UIADD3 UR4, UPT, UPT, UR44, 0x4200, URZ ;  /* 0x000042002c047890 */ /* 0x000fe4000fffe0ff */
[----:B------:R-:W-:Y:S01]  /*8870*/  UIADD3 UR9, UPT, UPT, UR49, 0x80, URZ ;  /* 0x0000008031097890 */ /* 0x000fe2000fffe0ff */
[----:B------:R-:W-:Y:S01]  /*8880*/  UMOV UR10, UR50 ;  /* 0x00000032000a7c82 */ /* 0x000fe20008000000 */
[----:B------:R-:W-:Y:S02]  /*8890*/  UMOV UR11, UR36 ;  /* 0x00000024000b7c82 */ /* 0x000fe40008000000 */
        /* <DEDUP_REMOVED lines=8> */
.L_x_121:
[----:B------:R-:W-:Y:S05]  /*8920*/  BSYNC.RECONVERGENT B0 ;  /* 0x0000000000007941 */ /* 0x000fea0003800200 */
.L_x_120:
        /* <DEDUP_REMOVED lines=16> */
.L_x_125:
[----:B------:R-:W-:Y:S05]  /*8a30*/  BSYNC B0 ;  /* 0x0000000000007941 */ /* 0x000fea0003800000 */
.L_x_124:
        /* <DEDUP_REMOVED lines=17> */
.L_x_123:
[----:B------:R-:W-:Y:S05]  /*8b50*/  BSYNC B1 ;  /* 0x0000000000017941 */ /* 0x000fea0003800000 */
.L_x_122:
        /* <DEDUP_REMOVED lines=21> */
.L_x_127:
[----:B------:R-:W-:Y:S01]  /*8cb0*/  ISETP.NE.AND P0, PT, R97, RZ, PT ;  /* 0x000000ff6100720c */ /* 0x000fe20003f05270 */
[----:B------:R-:W-:Y:S05]  /*8cc0*/  WARPSYNC.ALL ;  /* 0x0000000000007948 */ /* 0x000fea0003800000 */
[----:B------:R-:W-:Y:S01]  /*8cd0*/  R2UR UR4, R39 ;  /* 0x00000000270472ca */ /* 0x000fe200000e0000 */
[----:B------:R-:W2:Y:S01]  /*8ce0*/  S2UR UR6, SR_CgaCtaId ;  /* 0x00000000000679c3 */ /* 0x000ea20000008800 */
[-C--:B------:R-:W-:Y:S01]  /*8cf0*/  F2FP.F16.E4M3.UNPACK_B R42, R72.reuse ;  /* 0x00000048ff2a723e */ /* 0x080fe200020006ff */
[----:B------:R-:W-:Y:S01]  /*8d00*/  BSSY.RECONVERGENT B0, `(.L_x_128) ;  /* 0x000009b000007945 */ /* 0x000fe20003800200 */
[----:B------:R-:W-:Y:S02]  /*8d10*/  F2FP.F16.E4M3.UNPACK_B R72, R72.H1 ;  /* 0x00000048ff48723e */ /* 0x000fe400030006ff */
[-C--:B------:R-:W-:Y:S01]  /*8d20*/  F2FP.F16.E4M3.UNPACK_B R46, R73.reuse ;  /* 0x00000049ff2e723e */ /* 0x080fe200020006ff */
[--C-:B------:R-:W-:Y:S01]  /*8d30*/  HADD2.F32 R40, -RZ, R42.reuse.H0_H0 ;  /* 0x2000002aff287230 */ /* 0x100fe20000004100 */
[----:B------:R-:W-:Y:S01]  /*8d40*/  F2FP.F16.E4M3.UNPACK_B R73, R73.H1 ;  /* 0x00000049ff49723e */ /* 0x000fe200030006ff */
[----:B------:R-:W-:Y:S01]  /*8d50*/  HADD2.F32 R42, -RZ, R42.H1_H1 ;  /* 0x3000002aff2a7230 */ /* 0x000fe20000004100 */
[-C--:B------:R-:W-:Y:S01]  /*8d60*/  F2FP.F16.E4M3.UNPACK_B R50, R74.reuse ;  /* 0x0000004aff32723e */ /* 0x080fe200020006ff */
[----:B------:R-:W-:Y:S01]  /*8d70*/  HADD2.F32 R43, -RZ, R72.H0_H0 ;  /* 0x20000048ff2b7230 */ /* 0x000fe20000004100 */
[----:B------:R-:W-:Y:S01]  /*8d80*/  F2FP.F16.E4M3.UNPACK_B R74, R74.H1 ;  /* 0x0000004aff4a723e */ /* 0x000fe200030006ff */
[----:B------:R-:W-:Y:S01]  /*8d90*/  LDTM.16dp32bit_t0_t15.x32 R4, tmem[UR4+0xc0] ;  /* 0x0000c004000479ee */ /* 0x000fe20008a80000 */
[----:B------:R-:W3:Y:S01]  /*8da0*/  LDTM.16dp32bit_t16_t31.x32 R4, tmem[UR4+0xe0] ;  /* 0x0000e004000479ee */ /* 0x000ee20008aa0000 */
[----:B------:R-:W-:Y:S01]  /*8db0*/  NOP ;  /* 0x0000000000007918 */ /* 0x000fe20000000000 */
[--C-:B------:R-:W-:Y:S01]  /*8dc0*/  HADD2.F32 R45, -RZ, R46.reuse.H0_H0 ;  /* 0x2000002eff2d7230 */ /* 0x100fe20000004100 */
[----:B------:R-:W-:Y:S01]  /*8dd0*/  R2UR UR5, R71 ;  /* 0x00000000470572ca */ /* 0x000fe200000e0000 */
[----:B------:R-:W-:Y:S01]  /*8de0*/  HADD2.F32 R46, -RZ, R46.H1_H1 ;  /* 0x3000002eff2e7230 */ /* 0x000fe20000004100 */
[----:B------:R-:W-:Y:S01]  /*8df0*/  F2FP.F16.E4M3.UNPACK_B R54, R75 ;  /* 0x0000004bff36723e */ /* 0x000fe200020006ff */
        /* <DEDUP_REMOVED lines=10> */
[----:B------:R-:W-:Y:S01]  /*8ea0*/  UIADD3 UR4, UPT, UPT, UR5, 0xc0, URZ ;  /* 0x000000c005047890 */ /* 0x000fe2000fffe0ff */
[----:B------:R-:W-:Y:S01]  /*8eb0*/  HADD2.F32 R59, -RZ, R58.H1_H1 ;  /* 0x3000003aff3b7230 */ /* 0x000fe20000004100 */
[----:B------:R-:W-:Y:S01]  /*8ec0*/  F2FP.F16.E4M3.UNPACK_B R76, R76.H1 ;  /* 0x0000004cff4c723e */ /* 0x000fe200030006ff */
[--C-:B------:R-:W-:Y:S01]  /*8ed0*/  HADD2.F32 R60, -RZ, R62.reuse.H0_H0 ;  /* 0x2000003eff3c7230 */ /* 0x100fe20000004100 */
[----:B------:R-:W-:Y:S01]  /*8ee0*/  F2FP.F16.E4M3.UNPACK_B R77, R77.H1 ;  /* 0x0000004dff4d723e */ /* 0x000fe200030006ff */
[----:B------:R-:W-:Y:S01]  /*8ef0*/  HADD2.F32 R63, -RZ, R62.H1_H1 ;  /* 0x3000003eff3f7230 */ /* 0x000fe20000004100 */
[----:B------:R-:W-:Y:S01]  /*8f00*/  F2FP.F16.E4M3.UNPACK_B R78, R78.H1 ;  /* 0x0000004eff4e723e */ /* 0x000fe200030006ff */
[--C-:B------:R-:W-:Y:S01]  /*8f10*/  HADD2.F32 R64, -RZ, R66.reuse.H0_H0 ;  /* 0x20000042ff407230 */ /* 0x100fe20000004100 */
[----:B--2---:R-:W-:Y:S01]  /*8f20*/  UPRMT UR4, UR6, 0x654, UR4 ;  /* 0x0000065406047896 */ /* 0x004fe20008000004 */
        /* <DEDUP_REMOVED lines=8> */
[----:B------:R-:W-:Y:S01]  /*8fb0*/  SYNCS.ARRIVE.TRANS64.RED.A1T0 RZ, [UR4], RZ ;  /* 0x000000ffffff79a7 */ /* 0x000fe20008100404 */
[C---:B------:R-:W-:Y:S01]  /*8fc0*/  FMUL R16, R38.reuse, R16 ;  /* 0x0000001026107220 */ /* 0x040fe20000400000 */
[C---:B------:R-:W-:Y:S01]  /*8fd0*/  FMUL R17, R38.reuse, R17 ;  /* 0x0000001126117220 */ /* 0x040fe20000400000 */
[C---:B------:R-:W-:Y:S01]  /*8fe0*/  FMUL R0, R38.reuse, R20 ;  /* 0x0000001426007220 */ /* 0x040fe20000400000 */
[C---:B------:R-:W-:Y:S01]  /*8ff0*/  FMUL R2, R38.reuse, R21 ;  /* 0x0000001526027220 */ /* 0x040fe20000400000 */
[C---:B------:R-:W-:Y:S01]  /*9000*/  FMUL R20, R38.reuse, R25 ;  /* 0x0000001926147220 */ /* 0x040fe20000400000 */
[----:B------:R-:W-:Y:S02]  /*9010*/  HADD2.F32 R67, -RZ, R66.H1_H1 ;  /* 0x30000042ff437230 */ /* 0x000fe40000004100 */
[C---:B------:R-:W-:Y:S01]  /*9020*/  FMUL R6, R38.reuse, R6 ;  /* 0x0000000626067220 */ /* 0x040fe20000400000 */
[----:B------:R-:W-:Y:S02]  /*9030*/  HADD2.F32 R44, -RZ, R72.H1_H1 ;  /* 0x30000048ff2c7230 */ /* 0x000fe40000004100 */
[C---:B------:R-:W-:Y:S01]  /*9040*/  FMUL R7, R38.reuse, R7 ;  /* 0x0000000726077220 */ /* 0x040fe20000400000 */
[--C-:B------:R-:W-:Y:S02]  /*9050*/  HADD2.F32 R47, -RZ, R73.reuse.H0_H0 ;  /* 0x20000049ff2f7230 */ /* 0x100fe40000004100 */
[C---:B------:R-:W-:Y:S01]  /*9060*/  FFMA R6, R41.reuse, R43, R6 ;  /* 0x0000002b29067223 */ /* 0x040fe20000000006 */
[--C-:B------:R-:W-:Y:S02]  /*9070*/  HADD2.F32 R40, -RZ, R68.reuse.H0_H0 ;  /* 0x20000044ff287230 */ /* 0x100fe40000004100 */
[C---:B------:R-:W-:Y:S01]  /*9080*/  FFMA R7, R41.reuse, R44, R7 ;  /* 0x0000002c29077223 */ /* 0x040fe20000000007 */
[C---:B------:R-:W-:Y:S01]  /*9090*/  FFMA R8, R41.reuse, R45, R8 ;  /* 0x0000002d29087223 */ /* 0x040fe20000000008 */
[----:B------:R-:W-:Y:S01]  /*90a0*/  FFMA R9, R41, R46, R9 ;  /* 0x0000002e29097223 */ /* 0x000fe20000000009 */
[----:B------:R-:W-:Y:S02]  /*90b0*/  HADD2.F32 R43, -RZ, R68.H1_H1 ;  /* 0x30000044ff2b7230 */ /* 0x000fe40000004100 */
[C---:B------:R-:W-:Y:S01]  /*90c0*/  FMUL R10, R38.reuse, R10 ;  /* 0x0000000a260a7220 */ /* 0x040fe20000400000 */
[----:B------:R-:W-:Y:S01]  /*90d0*/  HADD2.F32 R48, -RZ, R73.H1_H1 ;  /* 0x30000049ff307230 */ /* 0x000fe20000004100 */
[----:B------:R-:W-:Y:S01]  /*90e0*/  F2FP.SATFINITE.E4M3.F32.PACK_AB_MERGE_C R100, R7, R6, RZ ;  /* 0x000000060764723e */ /* 0x000fe200048070ff */
[C---:B------:R-:W-:Y:S01]  /*90f0*/  FMUL R7, R38.reuse, R24 ;  /* 0x0000001826077220 */ /* 0x040fe20000400000 */
[----:B------:R-:W-:Y:S01]  /*9100*/  FFMA R10, R41, R47, R10 ;  /* 0x0000002f290a7223 */ /* 0x000fe2000000000a */
[C---:B------:R-:W-:Y:S01]  /*9110*/  FMUL R24, R38.reuse, R29 ;  /* 0x0000001d26187220 */ /* 0x040fe20000400000 */
[----:B------:R-:W-:Y:S01]  /*9120*/  F2FP.SATFINITE.E4M3.F32.PACK_AB_MERGE_C R100, R5, R4, R100 ;  /* 0x000000040564723e */ /* 0x000fe20004807064 */
[C---:B------:R-:W-:Y:S01]  /*9130*/  FMUL R11, R38.reuse, R11 ;  /* 0x0000000b260b7220 */ /* 0x040fe20000400000 */
[--C-:B------:R-:W-:Y:S02]  /*9140*/  HADD2.F32 R51, -RZ, R74.reuse.H0_H0 ;  /* 0x2000004aff337230 */ /* 0x100fe40000004100 */
[C---:B------:R-:W-:Y:S01]  /*9150*/  FMUL R14, R38.reuse, R14 ;  /* 0x0000000e260e7220 */ /* 0x040fe20000400000 */
[----:B------:R-:W-:Y:S02]  /*9160*/  HADD2.F32 R52, -RZ, R74.H1_H1 ;  /* 0x3000004aff347230 */ /* 0x000fe40000004100 */
[C---:B------:R-:W-:Y:S01]  /*9170*/  FFMA R11, R41.reuse, R48, R11 ;  /* 0x00000030290b7223 */ /* 0x040fe2000000000b */
[C---:B------:R-:W-:Y:S01]  /*9180*/  FFMA R12, R41.reuse, R49, R12 ;  /* 0x00000031290c7223 */ /* 0x040fe2000000000c */
[C---:B------:R-:W-:Y:S01]  /*9190*/  FFMA R13, R41.reuse, R50, R13 ;  /* 0x00000032290d7223 */ /* 0x040fe2000000000d */
[----:B------:R-:W-:Y:S01]  /*91a0*/  FFMA R14, R41, R51, R14 ;  /* 0x00000033290e7223 */ /* 0x000fe2000000000e */
[C---:B------:R-:W-:Y:S01]  /*91b0*/  FMUL R15, R38.reuse, R15 ;  /* 0x0000000f260f7220 */ /* 0x040fe20000400000 */
[--C-:B------:R-:W-:Y:S01]  /*91c0*/  HADD2.F32 R55, -RZ, R75.reuse.H0_H0 ;  /* 0x2000004bff377230 */ /* 0x100fe20000004100 */
[----:B------:R-:W-:Y:S01]  /*91d0*/  F2FP.SATFINITE.E4M3.F32.PACK_AB_MERGE_C R101, R11, R10, RZ ;  /* 0x0000000a0b65723e */ /* 0x000fe200048070ff */
[----:B------:R-:W-:Y:S02]  /*91e0*/  HADD2.F32 R56, -RZ, R75.H1_H1 ;  /* 0x3000004bff387230 */ /* 0x000fe40000004100 */
[C---:B------:R-:W-:Y:S01]  /*91f0*/  FFMA R15, R41.reuse, R52, R15 ;  /* 0x00000034290f7223 */ /* 0x040fe2000000000f */
[----:B------:R-:W-:Y:S01]  /*9200*/  FFMA R16, R41, R53, R16 ;  /* 0x0000003529107223 */ /* 0x000fe20000000010 */
[----:B------:R-:W-:Y:S01]  /*9210*/  F2FP.SATFINITE.E4M3.F32.PACK_AB_MERGE_C R101, R9, R8, R101 ;  /* 0x000000080965723e */ /* 0x000fe20004807065 */
[----:B------:R-:W-:Y:S01]  /*9220*/  FFMA R17, R41, R54, R17 ;  /* 0x0000003629117223 */ /* 0x000fe20000000011 */
[C---:B------:R-:W-:Y:S01]  /*9230*/  FMUL R18, R38.reuse, R18 ;  /* 0x0000001226127220 */ /* 0x040fe20000400000 */
[----:B------:R-:W-:Y:S01]  /*9240*/  F2FP.SATFINITE.E4M3.F32.PACK_AB_MERGE_C R102, R15, R14, RZ ;  /* 0x0000000e0f66723e */ /* 0x000fe200048070ff */
[C---:B------:R-:W-:Y:S01]  /*9250*/  FMUL R19, R38.reuse, R19 ;  /* 0x0000001326137220 */ /* 0x040fe20000400000 */
[--C-:B------:R-:W-:Y:S02]  /*9260*/  HADD2.F32 R58, -RZ, R76.reuse.H0_H0 ;  /* 0x2000004cff3a7230 */ /* 0x100fe40000004100 */
[----:B------:R-:W-:Y:S01]  /*9270*/  FFMA R18, R41, R55, R18 ;  /* 0x0000003729127223 */ /* 0x000fe20000000012 */
[----:B------:R-:W-:Y:S01]  /*9280*/  F2FP.SATFINITE.E4M3.F32.PACK_AB_MERGE_C R102, R13, R12, R102 ;  /* 0x0000000c0d66723e */ /* 0x000fe20004807066 */
[C---:B------:R-:W-:Y:S01]  /*9290*/  FFMA R19, R41.reuse, R56, R19 ;  /* 0x0000003829137223 */ /* 0x040fe20000000013 */
[----:B------:R-:W-:Y:S02]  /*92a0*/  HADD2.F32 R61, -RZ, R76.H1_H1 ;  /* 0x3000004cff3d7230 */ /* 0x000fe40000004100 */
[C---:B------:R-:W-:Y:S01]  /*92b0*/  FMUL R3, R38.reuse, R22 ;  /* 0x0000001626037220 */ /* 0x040fe20000400000 */
        /* <DEDUP_REMOVED lines=10> */
[C---:B------:R-:W-:Y:S01]  /*9360*/  FMUL R23, R38.reuse, R28 ;  /* 0x0000001c26177220 */ /* 0x040fe20000400000 */
[----:B------:R-:W-:Y:S01]  /*9370*/  F2FP.F16.E4M3.UNPACK_B R79, R79.H1 ;  /* 0x0000004fff4f723e */ /* 0x000fe200030006ff */
        /* <DEDUP_REMOVED lines=9> */
[C---:B------:R-:W-:Y:S01]  /*9410*/  FFMA R24, R41.reuse, R67, R24 ;  /* 0x0000004329187223 */ /* 0x040fe20000000018 */
[C---:B------:R-:W-:Y:S01]  /*9420*/  FMUL R28, R38.reuse, R33 ;  /* 0x00000021261c7220 */ /* 0x040fe20000400000 */
[--C-:B------:R-:W-:Y:S02]  /*9430*/  HADD2.F32 R42, -RZ, R79.reuse.H0_H0 ;  /* 0x2000004fff2a7230 */ /* 0x100fe40000004100 */
[C---:B------:R-:W-:Y:S01]  /*9440*/  FFMA R25, R41.reuse, R66, R25 ;  /* 0x0000004229197223 */ /* 0x040fe20000000019 */
[----:B------:R-:W-:Y:S02]  /*9450*/  HADD2.F32 R71, -RZ, R79.H1_H1 ;  /* 0x3000004fff477230 */ /* 0x000fe40000004100 */
[C---:B------:R-:W-:Y:S01]  /*9460*/  FMUL R29, R38.reuse, R34 ;  /* 0x00000022261d7220 */ /* 0x040fe20000400000 */
        /* <DEDUP_REMOVED lines=9> */
[----:B-1----:R-:W-:Y:S01]  /*9500*/  F2FP.SATFINITE.E4M3.F32.PACK_AB_MERGE_C R105, R22, R21, RZ ;  /* 0x000000151669723e */ /* 0x002fe200048070ff */
[----:B------:R1:W-:Y:S01]  /*9510*/  STS.128 [R84+UR44+0x5200], R100 ;  /* 0x0052006454007988 */ /* 0x0003e20008000c2c */
[----:B------:R-:W-:Y:S02]  /*9520*/  F2FP.SATFINITE.E4M3.F32.PACK_AB_MERGE_C R64, R26, R25, RZ ;  /* 0x000000191a40723e */ /* 0x000fe400048070ff */
[----:B------:R-:W-:Y:S02]  /*9530*/  F2FP.SATFINITE.E4M3.F32.PACK_AB_MERGE_C R67, R30, R29, RZ ;  /* 0x0000001d1e43723e */ /* 0x000fe400048070ff */
[----:B------:R-:W-:Y:S02]  /*9540*/  F2FP.SATFINITE.E4M3.F32.PACK_AB_MERGE_C R104, R2, R0, R3 ;  /* 0x000000000268723e */ /* 0x000fe40004807003 */
[----:B------:R-:W-:Y:S02]  /*9550*/  F2FP.SATFINITE.E4M3.F32.PACK_AB_MERGE_C R105, R20, R7, R105 ;  /* 0x000000071469723e */ /* 0x000fe40004807069 */
[----:B------:R-:W-:Y:S02]  /*9560*/  F2FP.SATFINITE.E4M3.F32.PACK_AB_MERGE_C R106, R24, R23, R64 ;  /* 0x00000017186a723e */ /* 0x000fe40004807040 */
[----:B------:R-:W-:Y:S02]  /*9570*/  F2FP.SATFINITE.E4M3.F32.PACK_AB_MERGE_C R107, R28, R27, R67 ;  /* 0x0000001b1c6b723e */ /* 0x000fe40004807043 */
[----:B------:R-:W-:Y:S03]  /*9580*/  IADD3 R36, PT, PT, R36, 0x1, RZ ;  /* 0x0000000124247810 */ /* 0x000fe60007ffe0ff */
        /* <DEDUP_REMOVED lines=18> */
.L_x_129:
[----:B------:R-:W-:Y:S05]  /*96b0*/  BSYNC.RECONVERGENT B0 ;  /* 0x0000000000007941 */ /* 0x000fea0003800200 */
.L_x_128:
[----:B------:R-:W-:Y:S01]  /*96c0*/  R2UR UR4, R87 ;  /* 0x00000000570472ca */ /* 0x000fe200000e0000 */
[----:B------:R-:W-:Y:S01]  /*96d0*/  BAR.SYNC.DEFER_BLOCKING 0x1, 0x80 ;  /* 0x0042000000007b1d */ /* 0x000fe20000010000 */
[C---:B------:R-:W-:Y:S01]  /*96e0*/  ISETP.NE.AND P0, PT, R89.reuse, 0x2, PT ;  /* 0x000000025900780c */ /* 0x040fe20003f05270 */
[----:B------:R-:W-:Y:S01]  /*96f0*/  UISETP.NE.AND UP0, UPT, UR45, URZ, UPT ;  /* 0x000000ff2d00728c */ /* 0x000fe2000bf05270 */
[----:B------:R-:W-:Y:S01]  /*9700*/  ISETP.NE.AND P1, PT, R36, 0x4, PT ;  /* 0x000000042400780c */ /* 0x000fe20003f25270 */
[----:B------:R-:W-:Y:S01]  /*9710*/  UIADD3 UR16, UPT, UPT, UR38, UR59, URZ ;  /* 0x0000003b26107290 */ /* 0x000fe2000fffe0ff */
[----:B------:R-:W-:Y:S02]  /*9720*/  SEL R5, RZ, 0x1, P0 ;  /* 0x00000001ff057807 */ /* 0x000fe40000000000 */
[----:B------:R-:W-:Y:S02]  /*9730*/  SEL R3, RZ, 0x1, P1 ;  /* 0x00000001ff037807 */ /* 0x000fe40000800000 */
[----:B------:R-:W-:Y:S02]  /*9740*/  LOP3.LUT R92, R92, R5, RZ, 0x3c, !PT ;  /* 0x000000055c5c7212 */ /* 0x000fe400078e3cff */
[----:B------:R-:W-:Y:S01]  /*9750*/  LOP3.LUT R94, R94, R3, RZ, 0x3c, !PT ;  /* 0x000000035e5e7212 */ /* 0x000fe200078e3cff */
[----:B------:R-:W-:Y:S01]  /*9760*/  UIADD3 UR20, UPT, UPT, UR37, UR4, URZ ;  /* 0x0000000425147290 */ /* 0x000fe2000fffe0ff */
[----:B------:R-:W-:Y:S02]  /*9770*/  SEL R89, R89, RZ, P0 ;  /* 0x000000ff59597207 */ /* 0x000fe40000000000 */
[----:B------:R-:W-:Y:S01]  /*9780*/  SEL R36, R36, RZ, P1 ;  /* 0x000000ff24247207 */ /* 0x000fe20000800000 */
[----:B------:R-:W-:Y:S01]  /*9790*/  UMOV UR36, UR58 ;  /* 0x0000003a00247c82 */ /* 0x000fe20008000000 */
[----:B------:R-:W-:Y:S07]  /*97a0*/  BRA.U UP0, `(.L_x_130) ;  /* 0xffffffb900e07547 */ /* 0x000fee000b83ffff */
[----:B------:R-:W-:Y:S05]  /*97b0*/  EXIT ;  /* 0x000000000000794d */ /* 0x000fea0003800000 */
.L_x_24:
[----:B-1----:R1:W2:Y:S02]  /*97c0*/  SYNCS.PHASECHK.TRANS64.TRYWAIT P0, [R0+URZ+0xf0], R3 ;  /* 0x0000f003000075a7 */ /* 0x0022a400080011ff */
[----:B--2---:R-:W-:Y:S05]  /*97d0*/  @!P0 NANOSLEEP.SYNCS 0x989680 ;  /* 0x009896800000895d */ /* 0x004fea0003900000 */
[----:B------:R-:W2:Y:S02]  /*97e0*/  @!P0 SYNCS.PHASECHK.TRANS64 P0, [R0+URZ+0xf0], R3 ;  /* 0x0000f003000085a7 */ /* 0x000ea400080010ff */
[----:B--2---:R-:W-:Y:S05]  /*97f0*/  @!P0 BRA `(.L_x_24) ;  /* 0xfffffffc00f08947 */ /* 0x004fea000383ffff */
[----:B------:R-:W-:Y:S05]  /*9800*/  BRA `(.L_x_131) ;  /* 0xffffff80007c7947 */ /* 0x000fea000383ffff */
.L_x_27:
[----:B-1----:R-:W-:-:S07]  /*9810*/  MOV R0, UR33 ;  /* 0x0000002100007c02 */ /* 0x002fce0008000f00 */
.L_x_132:
[----:B-1----:R1:W2:Y:S02]  /*9820*/  SYNCS.PHASECHK.TRANS64.TRYWAIT P0, [R0+URZ+0x18], R3 ;  /* 0x00001803000075a7 */ /* 0x0022a400080011ff */
[----:B--2---:R-:W-:Y:S05]  /*9830*/  @!P0 NANOSLEEP.SYNCS 0x989680 ;  /* 0x009896800000895d */ /* 0x004fea0003900000 */
[----:B------:R-:W2:Y:S02]  /*9840*/  @!P0 SYNCS.PHASECHK.TRANS64 P0, [R0+URZ+0x18], R3 ;  /* 0x00001803000085a7 */ /* 0x000ea400080010ff */
[----:B--2---:R-:W-:Y:S05]  /*9850*/  @!P0 BRA `(.L_x_132) ;  /* 0xfffffffc00f08947 */ /* 0x004fea000383ffff */
[----:B------:R-:W-:Y:S05]  /*9860*/  BRA `(.L_x_26) ;  /* 0xffffff8000c07947 */ /* 0x000fea000383ffff */
.L_x_34:
[----:B-1----:R-:W-:-:S07]  /*9870*/  MOV R0, UR17 ;  /* 0x0000001100007c02 */ /* 0x002fce0008000f00 */
.L_x_133:
[----:B-1----:R1:W2:Y:S02]  /*9880*/  SYNCS.PHASECHK.TRANS64.TRYWAIT P0, [R0+URZ+0x18], R3 ;  /* 0x00001803000075a7 */ /* 0x0022a400080011ff */
[----:B--2---:R-:W-:Y:S05]  /*9890*/  @!P0 NANOSLEEP.SYNCS 0x989680 ;  /* 0x009896800000895d */ /* 0x004fea0003900000 */
[----:B------:R-:W2:Y:S02]  /*98a0*/  @!P0 SYNCS.PHASECHK.TRANS64 P0, [R0+URZ+0x18], R3 ;  /* 0x00001803000085a7 */ /* 0x000ea400080010ff */
[----:B--2---:R-:W-:Y:S05]  /*98b0*/  @!P0 BRA `(.L_x_133) ;  /* 0xfffffffc00f08947 */ /* 0x004fea000383ffff */
[----:B------:R-:W-:Y:S05]  /*98c0*/  BRA `(.L_x_33) ;  /* 0xffffff8400807947 */ /* 0x000fea000383ffff */
.L_x_39:
[----:B-1----:R1:W2:Y:S02]  /*98d0*/  SYNCS.PHASECHK.TRANS64.TRYWAIT P0, [R3+URZ+0x80], R0 ;  /* 0x00008000030075a7 */ /* 0x0022a400080011ff */
[----:B--2---:R-:W-:Y:S05]  /*98e0*/  @!P0 NANOSLEEP.SYNCS 0x989680 ;  /* 0x009896800000895d */ /* 0x004fea0003900000 */
[----:B------:R-:W2:Y:S02]  /*98f0*/  @!P0 SYNCS.PHASECHK.TRANS64 P0, [R3+URZ+0x80], R0 ;  /* 0x00008000030085a7 */ /* 0x000ea400080010ff */
[----:B--2---:R-:W-:Y:S05]  /*9900*/  @!P0 BRA `(.L_x_39) ;  /* 0xfffffffc00f08947 */ /* 0x004fea000383ffff */
[----:B------:R-:W-:Y:S05]  /*9910*/  BRA `(.L_x_134) ;  /* 0xffffff8800207947 */ /* 0x000fea000383ffff */
.L_x_43:
[----:B-1----:R-:W-:-:S07]  /*9920*/  MOV R0, UR4 ;  /* 0x0000000400007c02 */ /* 0x002fce0008000f00 */
.L_x_135:
[----:B-1----:R1:W2:Y:S02]  /*9930*/  SYNCS.PHASECHK.TRANS64.TRYWAIT P0, [R0+URZ], R3 ;  /* 0x00000003000075a7 */ /* 0x0022a400080011ff */
[----:B--2---:R-:W-:Y:S05]  /*9940*/  @!P0 NANOSLEEP.SYNCS 0x989680 ;  /* 0x009896800000895d */ /* 0x004fea0003900000 */
[----:B------:R-:W2:Y:S02]  /*9950*/  @!P0 SYNCS.PHASECHK.TRANS64 P0, [R0+URZ], R3 ;  /* 0x00000003000085a7 */ /* 0x000ea400080010ff */
[----:B--2---:R-:W-:Y:S05]  /*9960*/  @!P0 BRA `(.L_x_135) ;  /* 0xfffffffc00f08947 */ /* 0x004fea000383ffff */
[----:B------:R-:W-:Y:S05]  /*9970*/  BRA `(.L_x_136) ;  /* 0xffffff8c00c87947 */ /* 0x000fea000383ffff */
.L_x_44:
[----:B------:R-:W-:-:S07]  /*9980*/  MOV R0, UR5 ;  /* 0x0000000500007c02 */ /* 0x000fce0008000f00 */
.L_x_137:
[----:B-1----:R1:W2:Y:S02]  /*9990*/  SYNCS.PHASECHK.TRANS64.TRYWAIT P0, [R0+URZ], R3 ;  /* 0x00000003000075a7 */ /* 0x0022a400080011ff */
[----:B--2---:R-:W-:Y:S05]  /*99a0*/  @!P0 NANOSLEEP.SYNCS 0x989680 ;  /* 0x009896800000895d */ /* 0x004fea0003900000 */
[----:B------:R-:W2:Y:S02]  /*99b0*/  @!P0 SYNCS.PHASECHK.TRANS64 P0, [R0+URZ], R3 ;  /* 0x00000003000085a7 */ /* 0x000ea400080010ff */
[----:B--2---:R-:W-:Y:S05]  /*99c0*/  @!P0 BRA `(.L_x_137) ;  /* 0xfffffffc00f08947 */ /* 0x004fea000383ffff */
[----:B------:R-:W-:Y:S05]  /*99d0*/  BRA `(.L_x_138) ;  /* 0xffffff8c00d47947 */ /* 0x000fea000383ffff */
.L_x_47:
[----:B--2---:R2:W3:Y:S02]  /*99e0*/  SYNCS.PHASECHK.TRANS64.TRYWAIT P0, [R2+URZ+0xe0], R5 ;  /* 0x0000e005020075a7 */ /* 0x0044e400080011ff */
[----:B---3--:R-:W-:Y:S05]  /*99f0*/  @!P0 NANOSLEEP.SYNCS 0x989680 ;  /* 0x009896800000895d */ /* 0x008fea0003900000 */
[----:B------:R-:W3:Y:S02]  /*9a00*/  @!P0 SYNCS.PHASECHK.TRANS64 P0, [R2+URZ+0xe0], R5 ;  /* 0x0000e005020085a7 */ /* 0x000ee400080010ff */
[----:B---3--:R-:W-:Y:S05]  /*9a10*/  @!P0 BRA `(.L_x_47) ;  /* 0xfffffffc00f08947 */ /* 0x008fea000383ffff */
[----:B------:R-:W-:Y:S05]  /*9a20*/  BRA `(.L_x_139) ;  /* 0xffffff9000387947 */ /* 0x000fea000383ffff */
.L_x_48:
[----:B------:R-:W-:-:S07]  /*9a30*/  MOV R2, UR4 ;  /* 0x0000000400027c02 */ /* 0x000fce0008000f00 */
.L_x_140:
[----:B--2---:R2:W3:Y:S02]  /*9a40*/  SYNCS.PHASECHK.TRANS64.TRYWAIT P0, [R2+URZ+0x90], R5 ;  /* 0x00009005020075a7 */ /* 0x0044e400080011ff */
[----:B---3--:R-:W-:Y:S05]  /*9a50*/  @!P0 NANOSLEEP.SYNCS 0x989680 ;  /* 0x009896800000895d */ /* 0x008fea0003900000 */
[----:B------:R-:W3:Y:S02]  /*9a60*/  @!P0 SYNCS.PHASECHK.TRANS64 P0, [R2+URZ+0x90], R5 ;  /* 0x00009005020085a7 */ /* 0x000ee400080010ff */
[----:B---3--:R-:W-:Y:S05]  /*9a70*/  @!P0 BRA `(.L_x_140) ;  /* 0xfffffffc00f08947 */ /* 0x008fea000383ffff */
[----:B------:R-:W-:Y:S05]  /*9a80*/  BRA `(.L_x_141) ;  /* 0xffffff9000487947 */ /* 0x000fea000383ffff */
.L_x_49:
[----:B--2---:R2:W3:Y:S02]  /*9a90*/  SYNCS.PHASECHK.TRANS64.TRYWAIT P1, [R2+URZ+0x80], R5 ;  /* 0x00008005020075a7 */ /* 0x0044e400080211ff */
[----:B---3--:R-:W-:Y:S05]  /*9aa0*/  @!P1 NANOSLEEP.SYNCS 0x989680 ;  /* 0x009896800000995d */ /* 0x008fea0003900000 */
[----:B------:R-:W3:Y:S02]  /*9ab0*/  @!P1 SYNCS.PHASECHK.TRANS64 P1, [R2+URZ+0x80], R5 ;  /* 0x00008005020095a7 */ /* 0x000ee400080210ff */
[----:B---3--:R-:W-:Y:S05]  /*9ac0*/  @!P1 BRA `(.L_x_49) ;  /* 0xfffffffc00f09947 */ /* 0x008fea000383ffff */
[----:B------:R-:W-:Y:S05]  /*9ad0*/  BRA `(.L_x_142) ;  /* 0xffffff9000787947 */ /* 0x000fea000383ffff */
.L_x_52:
[----:B------:R-:W-:-:S07]  /*9ae0*/  MOV R0, UR4 ;  /* 0x0000000400007c02 */ /* 0x000fce0008000f00 */
.L_x_143:
[----:B--2---:R2:W3:Y:S02]  /*9af0*/  SYNCS.PHASECHK.TRANS64.TRYWAIT P0, [R0+URZ+0x90], R3 ;  /* 0x00009003000075a7 */ /* 0x0044e400080011ff */
[----:B---3--:R-:W-:Y:S05]  /*9b00*/  @!P0 NANOSLEEP.SYNCS 0x989680 ;  /* 0x009896800000895d */ /* 0x008fea0003900000 */
[----:B------:R-:W3:Y:S02]  /*9b10*/  @!P0 SYNCS.PHASECHK.TRANS64 P0, [R0+URZ+0x90], R3 ;  /* 0x00009003000085a7 */ /* 0x000ee400080010ff */
[----:B---3--:R-:W-:Y:S05]  /*9b20*/  @!P0 BRA `(.L_x_143) ;  /* 0xfffffffc00f08947 */ /* 0x008fea000383ffff */
[----:B------:R-:W-:Y:S05]  /*9b30*/  BRA `(.L_x_51) ;  /* 0xffffff9000cc7947 */ /* 0x000fea000383ffff */
.L_x_59:
[----:B-1----:R1:W2:Y:S02]  /*9b40*/  SYNCS.PHASECHK.TRANS64.TRYWAIT P1, [R0+URZ+0x80], R5 ;  /* 0x00008005000075a7 */ /* 0x0022a400080211ff */
[----:B--2---:R-:W-:Y:S05]  /*9b50*/  @!P1 NANOSLEEP.SYNCS 0x989680 ;  /* 0x009896800000995d */ /* 0x004fea0003900000 */
[----:B------:R-:W2:Y:S02]  /*9b60*/  @!P1 SYNCS.PHASECHK.TRANS64 P1, [R0+URZ+0x80], R5 ;  /* 0x00008005000095a7 */ /* 0x000ea400080210ff */
[----:B--2---:R-:W-:Y:S05]  /*9b70*/  @!P1 BRA `(.L_x_59) ;  /* 0xfffffffc00f09947 */ /* 0x004fea000383ffff */
[----:B------:R-:W-:Y:S05]  /*9b80*/  BRA `(.L_x_144) ;  /* 0xffffff9800447947 */ /* 0x000fea000383ffff */
.L_x_60:
[----:B------:R-:W-:-:S07]  /*9b90*/  MOV R3, UR31 ;  /* 0x0000001f00037c02 */ /* 0x000fce0008000f00 */
.L_x_145:
[----:B-1----:R1:W2:Y:S02]  /*9ba0*/  SYNCS.PHASECHK.TRANS64.TRYWAIT P0, [R3+URZ+0xc0], R0 ;  /* 0x0000c000030075a7 */ /* 0x0022a400080011ff */
[----:B--2---:R-:W-:Y:S05]  /*9bb0*/  @!P0 NANOSLEEP.SYNCS 0x989680 ;  /* 0x009896800000895d */ /* 0x004fea0003900000 */
[----:B------:R-:W2:Y:S02]  /*9bc0*/  @!P0 SYNCS.PHASECHK.TRANS64 P0, [R3+URZ+0xc0], R0 ;  /* 0x0000c000030085a7 */ /* 0x000ea400080010ff */
[----:B--2---:R-:W-:Y:S05]  /*9bd0*/  @!P0 BRA `(.L_x_145) ;  /* 0xfffffffc00f08947 */ /* 0x004fea000383ffff */
[----:B------:R-:W-:Y:S05]  /*9be0*/  BRA `(.L_x_146) ;  /* 0xffffff9800947947 */ /* 0x000fea000383ffff */
.L_x_63:
[----:B------:R-:W-:Y:S07]  /*9bf0*/  MOV R0, UR5 ;  /* 0x0000000500007c02 */ /* 0x000fee0008000f00 */
.L_x_147:
[----:B-1----:R1:W2:Y:S02]  /*9c00*/  SYNCS.PHASECHK.TRANS64.TRYWAIT P0, [R0+URZ], R3 ;  /* 0x00000003000075a7 */ /* 0x0022a400080011ff */
[----:B--2---:R-:W-:Y:S05]  /*9c10*/  @!P0 NANOSLEEP.SYNCS 0x989680 ;  /* 0x009896800000895d */ /* 0x004fea0003900000 */
[----:B------:R-:W2:Y:S02]  /*9c20*/  @!P0 SYNCS.PHASECHK.TRANS64 P0, [R0+URZ], R3 ;  /* 0x00000003000085a7 */ /* 0x000ea400080010ff */
[----:B--2---:R-:W-:Y:S05]  /*9c30*/  @!P0 BRA `(.L_x_147) ;  /* 0xfffffffc00f08947 */ /* 0x004fea000383ffff */
[----:B------:R-:W-:Y:S05]  /*9c40*/  BRA `(.L_x_62) ;  /* 0xffffff9800b07947 */ /* 0x000fea000383ffff */
.L_x_66:
[----:B------:R-:W-:-:S07]  /*9c50*/  MOV R0, UR4 ;  /* 0x0000000400007c02 */ /* 0x000fce0008000f00 */
.L_x_148:
[----:B--2---:R2:W4:Y:S02]  /*9c60*/  SYNCS.PHASECHK.TRANS64.TRYWAIT P0, [R0+URZ], R3 ;  /* 0x00000003000075a7 */ /* 0x00452400080011ff */
[----:B----4-:R-:W-:Y:S05]  /*9c70*/  @!P0 NANOSLEEP.SYNCS 0x989680 ;  /* 0x009896800000895d */ /* 0x010fea0003900000 */
[----:B------:R-:W4:Y:S02]  /*9c80*/  @!P0 SYNCS.PHASECHK.TRANS64 P0, [R0+URZ], R3 ;  /* 0x00000003000085a7 */ /* 0x000f2400080010ff */
[----:B----4-:R-:W-:Y:S05]  /*9c90*/  @!P0 BRA `(.L_x_148) ;  /* 0xfffffffc00f08947 */ /* 0x010fea000383ffff */
[----:B------:R-:W-:Y:S05]  /*9ca0*/  BRA `(.L_x_149) ;  /* 0xffffff9c008c7947 */ /* 0x000fea000383ffff */
.L_x_67:
[----:B------:R-:W-:-:S07]  /*9cb0*/  MOV R0, UR5 ;  /* 0x0000000500007c02 */ /* 0x000fce0008000f00 */
.L_x_150:
[----:B-1----:R1:W2:Y:S02]  /*9cc0*/  SYNCS.PHASECHK.TRANS64.TRYWAIT P0, [R0+URZ], R3 ;  /* 0x00000003000075a7 */ /* 0x0022a400080011ff */
[----:B--2---:R-:W-:Y:S05]  /*9cd0*/  @!P0 NANOSLEEP.SYNCS 0x989680 ;  /* 0x009896800000895d */ /* 0x004fea0003900000 */
[----:B------:R-:W2:Y:S02]  /*9ce0*/  @!P0 SYNCS.PHASECHK.TRANS64 P0, [R0+URZ], R3 ;  /* 0x00000003000085a7 */ /* 0x000ea400080010ff */
[----:B--2---:R-:W-:Y:S05]  /*9cf0*/  @!P0 BRA `(.L_x_150) ;  /* 0xfffffffc00f08947 */ /* 0x004fea000383ffff */
[----:B------:R-:W-:Y:S05]  /*9d00*/  BRA `(.L_x_151) ;  /* 0xffffff9c00987947 */ /* 0x000fea000383ffff */
.L_x_68:
[----:B------:R-:W-:-:S07]  /*9d10*/  MOV R0, UR5 ;  /* 0x0000000500007c02 */ /* 0x000fce0008000f00 */
.L_x_152:
[----:B-1----:R1:W2:Y:S02]  /*9d20*/  SYNCS.PHASECHK.TRANS64.TRYWAIT P0, [R0+URZ], R3 ;  /* 0x00000003000075a7 */ /* 0x0022a400080011ff */
[----:B--2---:R-:W-:Y:S05]  /*9d30*/  @!P0 NANOSLEEP.SYNCS 0x989680 ;  /* 0x009896800000895d */ /* 0x004fea0003900000 */
[----:B------:R-:W2:Y:S02]  /*9d40*/  @!P0 SYNCS.PHASECHK.TRANS64 P0, [R0+URZ], R3 ;  /* 0x00000003000085a7 */ /* 0x000ea400080010ff */
[----:B--2---:R-:W-:Y:S05]  /*9d50*/  @!P0 BRA `(.L_x_152) ;  /* 0xfffffffc00f08947 */ /* 0x004fea000383ffff */
[----:B------:R-:W-:Y:S05]  /*9d60*/  BRA `(.L_x_153) ;  /* 0xffffff9c00a47947 */ /* 0x000fea000383ffff */
.L_x_69:
[----:B------:R-:W-:-:S07]  /*9d70*/  MOV R0, UR4 ;  /* 0x0000000400007c02 */ /* 0x000fce0008000f00 */
.L_x_154:
[----:B-1----:R1:W2:Y:S02]  /*9d80*/  SYNCS.PHASECHK.TRANS64.TRYWAIT P0, [R0+URZ], R3 ;  /* 0x00000003000075a7 */ /* 0x0022a400080011ff */
[----:B--2---:R-:W-:Y:S05]  /*9d90*/  @!P0 NANOSLEEP.SYNCS 0x989680 ;  /* 0x009896800000895d */ /* 0x004fea0003900000 */
[----:B------:R-:W2:Y:S02]  /*9da0*/  @!P0 SYNCS.PHASECHK.TRANS64 P0, [R0+URZ], R3 ;  /* 0x00000003000085a7 */ /* 0x000ea400080010ff */
[----:B--2---:R-:W-:Y:S05]  /*9db0*/  @!P0 BRA `(.L_x_154) ;  /* 0xfffffffc00f08947 */ /* 0x004fea000383ffff */
[----:B------:R-:W-:Y:S05]  /*9dc0*/  BRA `(.L_x_155) ;  /* 0xffffff9c00b07947 */ /* 0x000fea000383ffff */
.L_x_74:
[----:B--2---:R2:W3:Y:S02]  /*9dd0*/  SYNCS.PHASECHK.TRANS64.TRYWAIT P0, [R12+URZ+0x80], R9 ;  /* 0x000080090c0075a7 */ /* 0x0044e400080011ff */
[----:B---3--:R-:W-:Y:S05]  /*9de0*/  @!P0 NANOSLEEP.SYNCS 0x989680 ;  /* 0x009896800000895d */ /* 0x008fea0003900000 */
[----:B------:R-:W3:Y:S02]  /*9df0*/  @!P0 SYNCS.PHASECHK.TRANS64 P0, [R12+URZ+0x80], R9 ;  /* 0x000080090c0085a7 */ /* 0x000ee400080010ff */
[----:B---3--:R-:W-:Y:S05]  /*9e00*/  @!P0 BRA `(.L_x_74) ;  /* 0xfffffffc00f08947 */ /* 0x008fea000383ffff */
[----:B------:R-:W-:Y:S05]  /*9e10*/  BRA `(.L_x_156) ;  /* 0xffffffa000e07947 */ /* 0x000fea000383ffff */
.L_x_77:
[----:B------:R-:W-:Y:S07]  /*9e20*/  MOV R0, UR21 ;  /* 0x0000001500007c02 */ /* 0x000fee0008000f00 */
.L_x_157:
[----:B--2---:R2:W3:Y:S02]  /*9e30*/  SYNCS.PHASECHK.TRANS64.TRYWAIT P2, [R0+URZ+0x78], R11 ;  /* 0x0000780b000075a7 */ /* 0x0044e400080411ff */
[----:B---3--:R-:W-:Y:S05]  /*9e40*/  @!P2 NANOSLEEP.SYNCS 0x989680 ;  /* 0x009896800000a95d */ /* 0x008fea0003900000 */
[----:B------:R-:W3:Y:S02]  /*9e50*/  @!P2 SYNCS.PHASECHK.TRANS64 P2, [R0+URZ+0x78], R11 ;  /* 0x0000780b0000a5a7 */ /* 0x000ee400080410ff */
[----:B---3--:R-:W-:Y:S05]  /*9e60*/  @!P2 BRA `(.L_x_157) ;  /* 0xfffffffc00f0a947 */ /* 0x008fea000383ffff */
[----:B------:R-:W-:Y:S05]  /*9e70*/  BRA `(.L_x_76) ;  /* 0xffffffa800487947 */ /* 0x000fea000383ffff */
.L_x_80:
[----:B--2---:R-:W-:Y:S07]  /*9e80*/  MOV R0, UR21 ;  /* 0x0000001500007c02 */ /* 0x004fee0008000f00 */
.L_x_158:
[----:B--2---:R2:W3:Y:S02]  /*9e90*/  SYNCS.PHASECHK.TRANS64.TRYWAIT P0, [R0+URZ+0x50], R9 ;  /* 0x00005009000075a7 */ /* 0x0044e400080011ff */
[----:B---3--:R-:W-:Y:S05]  /*9ea0*/  @!P0 NANOSLEEP.SYNCS 0x989680 ;  /* 0x009896800000895d */ /* 0x008fea0003900000 */
[----:B------:R-:W3:Y:S02]  /*9eb0*/  @!P0 SYNCS.PHASECHK.TRANS64 P0, [R0+URZ+0x50], R9 ;  /* 0x00005009000085a7 */ /* 0x000ee400080010ff */
[----:B---3--:R-:W-:Y:S05]  /*9ec0*/  @!P0 BRA `(.L_x_158) ;  /* 0xfffffffc00f08947 */ /* 0x008fea000383ffff */
[----:B------:R-:W-:Y:S05]  /*9ed0*/  BRA `(.L_x_159) ;  /* 0xffffffa800a47947 */ /* 0x000fea000383ffff */
.L_x_81:
[----:B------:R-:W-:Y:S07]  /*9ee0*/  MOV R0, UR21 ;  /* 0x0000001500007c02 */ /* 0x000fee0008000f00 */
.L_x_160:
[----:B--2---:R2:W3:Y:S02]  /*9ef0*/  SYNCS.PHASECHK.TRANS64.TRYWAIT P0, [R0+URZ+0x58], R9 ;  /* 0x00005809000075a7 */ /* 0x0044e400080011ff */
[----:B---3--:R-:W-:Y:S05]  /*9f00*/  @!P0 NANOSLEEP.SYNCS 0x989680 ;  /* 0x009896800000895d */ /* 0x008fea0003900000 */
[----:B------:R-:W3:Y:S02]  /*9f10*/  @!P0 SYNCS.PHASECHK.TRANS64 P0, [R0+URZ+0x58], R9 ;  /* 0x00005809000085a7 */ /* 0x000ee400080010ff */
[----:B---3--:R-:W-:Y:S05]  /*9f20*/  @!P0 BRA `(.L_x_160) ;  /* 0xfffffffc00f08947 */ /* 0x008fea000383ffff */
[----:B------:R-:W-:Y:S05]  /*9f30*/  BRA `(.L_x_161) ;  /* 0xffffffa800dc7947 */ /* 0x000fea000383ffff */
.L_x_82:
[----:B------:R-:W-:Y:S07]  /*9f40*/  MOV R0, UR21 ;  /* 0x0000001500007c02 */ /* 0x000fee0008000f00 */
.L_x_162:
[----:B--2---:R2:W3:Y:S02]  /*9f50*/  SYNCS.PHASECHK.TRANS64.TRYWAIT P0, [R0+URZ+0x60], R9 ;  /* 0x00006009000075a7 */ /* 0x0044e400080011ff */
[----:B---3--:R-:W-:Y:S05]  /*9f60*/  @!P0 NANOSLEEP.SYNCS 0x989680 ;  /* 0x009896800000895d */ /* 0x008fea0003900000 */
[----:B------:R-:W3:Y:S02]  /*9f70*/  @!P0 SYNCS.PHASECHK.TRANS64 P0, [R0+URZ+0x60], R9 ;  /* 0x00006009000085a7 */ /* 0x000ee400080010ff */
[----:B---3--:R-:W-:Y:S05]  /*9f80*/  @!P0 BRA `(.L_x_162) ;  /* 0xfffffffc00f08947 */ /* 0x008fea000383ffff */
[----:B------:R-:W-:Y:S05]  /*9f90*/  BRA `(.L_x_163) ;  /* 0xffffffac00207947 */ /* 0x000fea000383ffff */
.L_x_83:
[----:B------:R-:W-:Y:S07]  /*9fa0*/  MOV R0, UR21 ;  /* 0x0000001500007c02 */ /* 0x000fee0008000f00 */
.L_x_164:
[----:B--2---:R2:W3:Y:S02]  /*9fb0*/  SYNCS.PHASECHK.TRANS64.TRYWAIT P0, [R0+URZ+0x68], R9 ;  /* 0x00006809000075a7 */ /* 0x0044e400080011ff */
[----:B---3--:R-:W-:Y:S05]  /*9fc0*/  @!P0 NANOSLEEP.SYNCS 0x989680 ;  /* 0x009896800000895d */ /* 0x008fea0003900000 */
[----:B------:R-:W3:Y:S02]  /*9fd0*/  @!P0 SYNCS.PHASECHK.TRANS64 P0, [R0+URZ+0x68], R9 ;  /* 0x00006809000085a7 */ /* 0x000ee400080010ff */
[----:B---3--:R-:W-:Y:S05]  /*9fe0*/  @!P0 BRA `(.L_x_164) ;  /* 0xfffffffc00f08947 */ /* 0x008fea000383ffff */
[----:B------:R-:W-:Y:S05]  /*9ff0*/  BRA `(.L_x_165) ;  /* 0xffffffac00607947 */ /* 0x000fea000383ffff */
.L_x_85:
[----:B------:R-:W-:-:S07]  /*a000*/  MOV R0, UR21 ;  /* 0x0000001500007c02 */ /* 0x000fce0008000f00 */
.L_x_166:
[----:B---3--:R3:W4:Y:S02]  /*a010*/  SYNCS.PHASECHK.TRANS64.TRYWAIT P0, [R0+URZ+0x50], R3 ;  /* 0x00005003000075a7 */ /* 0x00872400080011ff */
[----:B----4-:R-:W-:Y:S05]  /*a020*/  @!P0 NANOSLEEP.SYNCS 0x989680 ;  /* 0x009896800000895d */ /* 0x010fea0003900000 */
[----:B------:R-:W4:Y:S02]  /*a030*/  @!P0 SYNCS.PHASECHK.TRANS64 P0, [R0+URZ+0x50], R3 ;  /* 0x00005003000085a7 */ /* 0x000f2400080010ff */
[----:B----4-:R-:W-:Y:S05]  /*a040*/  @!P0 BRA `(.L_x_166) ;  /* 0xfffffffc00f08947 */ /* 0x010fea000383ffff */
[----:B------:R-:W-:Y:S05]  /*a050*/  BRA `(.L_x_167) ;  /* 0xffffffac00d47947 */ /* 0x000fea000383ffff */
.L_x_86:
[----:B---3--:R-:W-:-:S07]  /*a060*/  MOV R0, UR21 ;  /* 0x0000001500007c02 */ /* 0x008fce0008000f00 */
.L_x_168:
[----:B---3--:R3:W4:Y:S02]  /*a070*/  SYNCS.PHASECHK.TRANS64.TRYWAIT P0, [R0+URZ+0x58], R3 ;  /* 0x00005803000075a7 */ /* 0x00872400080011ff */
[----:B----4-:R-:W-:Y:S05]  /*a080*/  @!P0 NANOSLEEP.SYNCS 0x989680 ;  /* 0x009896800000895d */ /* 0x010fea0003900000 */
[----:B------:R-:W4:Y:S02]  /*a090*/  @!P0 SYNCS.PHASECHK.TRANS64 P0, [R0+URZ+0x58], R3 ;  /* 0x00005803000085a7 */ /* 0x000f2400080010ff */
[----:B----4-:R-:W-:Y:S05]  /*a0a0*/  @!P0 BRA `(.L_x_168) ;  /* 0xfffffffc00f08947 */ /* 0x010fea000383ffff */
[----:B------:R-:W-:Y:S05]  /*a0b0*/  BRA `(.L_x_169) ;  /* 0xffffffac00c47947 */ /* 0x000fea000383ffff */
.L_x_87:
[----:B---3--:R-:W-:-:S07]  /*a0c0*/  MOV R0, UR21 ;  /* 0x0000001500007c02 */ /* 0x008fce0008000f00 */
.L_x_170:
[----:B---3--:R3:W4:Y:S02]  /*a0d0*/  SYNCS.PHASECHK.TRANS64.TRYWAIT P0, [R0+URZ+0x60], R3 ;  /* 0x00006003000075a7 */ /* 0x00872400080011ff */
[----:B----4-:R-:W-:Y:S05]  /*a0e0*/  @!P0 NANOSLEEP.SYNCS 0x989680 ;  /* 0x009896800000895d */ /* 0x010fea0003900000 */
[----:B------:R-:W4:Y:S02]  /*a0f0*/  @!P0 SYNCS.PHASECHK.TRANS64 P0, [R0+URZ+0x60], R3 ;  /* 0x00006003000085a7 */ /* 0x000f2400080010ff */
[----:B----4-:R-:W-:Y:S05]  /*a100*/  @!P0 BRA `(.L_x_170) ;  /* 0xfffffffc00f08947 */ /* 0x010fea000383ffff */
[----:B------:R-:W-:Y:S05]  /*a110*/  BRA `(.L_x_171) ;  /* 0xffffffac00b47947 */ /* 0x000fea000383ffff */
.L_x_89:
[----:B-1----:R1:W2:Y:S02]  /*a120*/  SYNCS.PHASECHK.TRANS64.TRYWAIT P0, [R3+URZ+0x80], R0 ;  /* 0x00008000030075a7 */ /* 0x0022a400080011ff */
[----:B--2---:R-:W-:Y:S05]  /*a130*/  @!P0 NANOSLEEP.SYNCS 0x989680 ;  /* 0x009896800000895d */ /* 0x004fea0003900000 */
[----:B------:R-:W2:Y:S02]  /*a140*/  @!P0 SYNCS.PHASECHK.TRANS64 P0, [R3+URZ+0x80], R0 ;  /* 0x00008000030085a7 */ /* 0x000ea400080010ff */
[----:B--2---:R-:W-:Y:S05]  /*a150*/  @!P0 BRA `(.L_x_89) ;  /* 0xfffffffc00f08947 */ /* 0x004fea000383ffff */
[----:B------:R-:W-:Y:S05]  /*a160*/  BRA `(.L_x_172) ;  /* 0xffffffb000847947 */ /* 0x000fea000383ffff */
.L_x_100:
[----:B--2---:R2:W1:Y:S02]  /*a170*/  SYNCS.PHASECHK.TRANS64.TRYWAIT P1, [R2+URZ+0x30], R3 ;  /* 0x00003003020075a7 */ /* 0x00446400080211ff */
[----:B-1----:R-:W-:Y:S05]  /*a180*/  @!P1 NANOSLEEP.SYNCS 0x989680 ;  /* 0x009896800000995d */ /* 0x002fea0003900000 */
[----:B------:R-:W1:Y:S02]  /*a190*/  @!P1 SYNCS.PHASECHK.TRANS64 P1, [R2+URZ+0x30], R3 ;  /* 0x00003003020095a7 */ /* 0x000e6400080210ff */
[----:B-1----:R-:W-:Y:S05]  /*a1a0*/  @!P1 BRA `(.L_x_100) ;  /* 0xfffffffc00f09947 */ /* 0x002fea000383ffff */
[----:B------:R-:W-:Y:S05]  /*a1b0*/  BRA `(.L_x_99) ;  /* 0xffffffbc00fc7947 */ /* 0x000fea000383ffff */
.L_x_102:
[----:B--2---:R2:W4:Y:S02]  /*a1c0*/  SYNCS.PHASECHK.TRANS64.TRYWAIT P0, [R71+URZ+0xa0], R4 ;  /* 0x0000a004470075a7 */ /* 0x00452400080011ff */
[----:B----4-:R-:W-:Y:S05]  /*a1d0*/  @!P0 NANOSLEEP.SYNCS 0x989680 ;  /* 0x009896800000895d */ /* 0x010fea0003900000 */
[----:B------:R-:W4:Y:S02]  /*a1e0*/  @!P0 SYNCS.PHASECHK.TRANS64 P0, [R71+URZ+0xa0], R4 ;  /* 0x0000a004470085a7 */ /* 0x000f2400080010ff */
[----:B----4-:R-:W-:Y:S05]  /*a1f0*/  @!P0 BRA `(.L_x_102) ;  /* 0xfffffffc00f08947 */ /* 0x010fea000383ffff */
[----:B------:R-:W-:Y:S05]  /*a200*/  BRA `(.L_x_101) ;  /* 0xffffffc0004c7947 */ /* 0x000fea000383ffff */
.L_x_110:
[----:B---3--:R3:W4:Y:S02]  /*a210*/  SYNCS.PHASECHK.TRANS64.TRYWAIT P0, [R112+URZ+0x30], R3 ;  /* 0x00003003700075a7 */ /* 0x00872400080011ff */
[----:B----4-:R-:W-:Y:S05]  /*a220*/  @!P0 NANOSLEEP.SYNCS 0x989680 ;  /* 0x009896800000895d */ /* 0x010fea0003900000 */
[----:B------:R-:W4:Y:S02]  /*a230*/  @!P0 SYNCS.PHASECHK.TRANS64 P0, [R112+URZ+0x30], R3 ;  /* 0x00003003700085a7 */ /* 0x000f2400080010ff */
[----:B----4-:R-:W-:Y:S05]  /*a240*/  @!P0 BRA `(.L_x_110) ;  /* 0xfffffffc00f08947 */ /* 0x010fea000383ffff */
[----:B------:R-:W-:Y:S05]  /*a250*/  BRA `(.L_x_109) ;  /* 0xffffffcc00407947 */ /* 0x000fea000383ffff */
.L_x_118:
[----:B---3--:R3:W4:Y:S02]  /*a260*/  SYNCS.PHASECHK.TRANS64.TRYWAIT P0, [R112+URZ+0x30], R5 ;  /* 0x00003005700075a7 */ /* 0x00872400080011ff */
[----:B----4-:R-:W-:Y:S05]  /*a270*/  @!P0 NANOSLEEP.SYNCS 0x989680 ;  /* 0x009896800000895d */ /* 0x010fea0003900000 */
[----:B------:R-:W4:Y:S02]  /*a280*/  @!P0 SYNCS.PHASECHK.TRANS64 P0, [R112+URZ+0x30], R5 ;  /* 0x00003005700085a7 */ /* 0x000f2400080010ff */
[----:B----4-:R-:W-:Y:S05]  /*a290*/  @!P0 BRA `(.L_x_118) ;  /* 0xfffffffc00f08947 */ /* 0x010fea000383ffff */
[----:B------:R-:W-:Y:S05]  /*a2a0*/  BRA `(.L_x_117) ;  /* 0xffffffd800807947 */ /* 0x000fea000383ffff */
.L_x_126:
[----:B---3--:R3:W4:Y:S02]  /*a2b0*/  SYNCS.PHASECHK.TRANS64.TRYWAIT P0, [R102+URZ+0x30], R3 ;  /* 0x00003003660075a7 */ /* 0x00872400080011ff */
[----:B----4-:R-:W-:Y:S05]  /*a2c0*/  @!P0 NANOSLEEP.SYNCS 0x989680 ;  /* 0x009896800000895d */ /* 0x010fea0003900000 */
[----:B------:R-:W4:Y:S02]  /*a2d0*/  @!P0 SYNCS.PHASECHK.TRANS64 P0, [R102+URZ+0x30], R3 ;  /* 0x00003003660085a7 */ /* 0x000f2400080010ff */
[----:B----4-:R-:W-:Y:S05]  /*a2e0*/  @!P0 BRA `(.L_x_126) ;  /* 0xfffffffc00f08947 */ /* 0x010fea000383ffff */
[----:B------:R-:W-:Y:S05]  /*a2f0*/  BRA `(.L_x_125) ;  /* 0xffffffe400cc7947 */ /* 0x000fea000383ffff */
        .weak           $__internal_0_$__cuda_sm10x_tcgen05_guardrail_trap_col_being_dealloced_not_returned_by_alloc
        .type           $__internal_0_$__cuda_sm10x_tcgen05_guardrail_trap_col_being_dealloced_not_returned_by_alloc,@function
        .size           $__internal_0_$__cuda_sm10x_tcgen05_guardrail_trap_col_being_dealloced_not_returned_by_alloc,($__internal_1_$__cuda_sm10x_tcgen05_guardrail_trap_phase_invalid_during_alloc - $__internal_0_$__cuda_sm10x_tcgen05_guardrail_trap_col_being_dealloced_not_returned_by_alloc)
$__internal_0_$__cuda_sm10x_tcgen05_guardrail_trap_col_being_dealloced_not_returned_by_alloc:
[----:B------:R-:W-:Y:S05]  /*a300*/  BPT.TRAP 0x1 ;  /* 0x000000040000795c */ /* 0x000fea0000300000 */
[----:B------:R-:W-:-:S04]  /*a310*/  HFMA2 R3, -RZ, RZ, 0, 0 ;  /* 0x00000000ff037431 */ /* 0x000fc800000001ff */
[----:B------:R-:W-:Y:S05]  /*a320*/  RET.REL.NODEC R2 `(_ZN7cutlass13device_kernelINS_4gemm6kernel13GemmUniversalIN4cute5tupleIJiiiiEEENS1_10collective13CollectiveMmaINS1_35MainloopSm100TmaUmmaWarpSpecializedILi3ELi2ELi4ENS5_IJNS4_1CILi2EEESB_NSA_ILi1EEEEEEEENS5_IJNSA_ILi64EEENSA_ILi256EEENSA_ILi128EEEEEENS_12float_e4m3_tENS5_IJlSC_lEEESJ_SK_NS4_8TiledMMAINS4_8MMA_AtomIJNS4_10MMA_TraitsINS4_19SM100_MMA_F8F6F4_SSEJSJ_SJ_fSF_SG_NS4_17integral_constantINS4_4UMMA5MajorELSR_0EEESS_NSP_INSQ_7ScaleInELST_0EEESU_EEEEEENS4_6LayoutINS5_IJSC_SC_SC_EEENS5_IJNSA_ILi0EEESZ_SZ_EEEEENS5_IJNS4_10UnderscoreES12_S12_EEEEENS4_23SM90_TMA_LOAD_MULTICASTENS4_14ComposedLayoutINS4_7SwizzleILi3ELi4ELi3EEENS4_18smem_ptr_flag_bitsILi8EEENSX_INS5_IJNSA_ILi8EEESH_EEENS5_IJSH_SC_EEEEEEEvNS4_8identityES15_S1F_vS1G_EENS_8epilogue10collective18CollectiveEpilogueINS1I_23Sm100TmaWarpSpecializedILi4ELi2ELi32ELb0ELb0EEEJSI_NS5_IJNSX_ISF_SC_EES1N_EEESJ_SK_SJ_SK_NS1I_6fusion15FusionCallbacksIS1M_NS1P_17LinearCombinationISJ_fSJ_fLNS_15FloatRoundStyleE2EEESI_S1O_JEEENS4_5SM1004TMEM4LOAD26SM100_TMEM_LOAD_16dp32b32xENS4_13SM90_TMA_LOADENS16_INS17_ILi2ELi4ELi3EEES1A_NSX_INS5_IJS1B_SF_EEENS5_IJSF_SC_EEEEEEENS4_39AutoVectorizingCopyWithAssumedAlignmentILi128EEENS4_14SM90_TMA_STOREES24_S26_S26_EEEvvEEEEvNT_6ParamsE) ;  /* 0xffffff5c02347950 */ /* 0x000fea0003c3ffff */
        .weak           $__internal_1_$__cuda_sm10x_tcgen05_guardrail_trap_phase_invalid_during_alloc
        .type           $__internal_1_$__cuda_sm10x_tcgen05_guardrail_trap_phase_invalid_during_alloc,@function
        .size           $__internal_1_$__cuda_sm10x_tcgen05_guardrail_trap_phase_invalid_during_alloc,($__internal_2_$__cuda_sm10x_tcgen05_guardrail_trap_unallocated_columns_being_dealloced - $__internal_1_$__cuda_sm10x_tcgen05_guardrail_trap_phase_invalid_during_alloc)
$__internal_1_$__cuda_sm10x_tcgen05_guardrail_trap_phase_invalid_during_alloc:
[----:B------:R-:W-:Y:S05]  /*a330*/  BPT.TRAP 0x1 ;  /* 0x000000040000795c */ /* 0x000fea0000300000 */
[----:B------:R-:W-:-:S04]  /*a340*/  MOV R5, 0x0 ;  /* 0x0000000000057802 */ /* 0x000fc80000000f00 */
[----:B------:R-:W-:Y:S05]  /*a350*/  RET.REL.NODEC R4 `(_ZN7cutlass13device_kernelINS_4gemm6kernel13GemmUniversalIN4cute5tupleIJiiiiEEENS1_10collective13CollectiveMmaINS1_35MainloopSm100TmaUmmaWarpSpecializedILi3ELi2ELi4ENS5_IJNS4_1CILi2EEESB_NSA_ILi1EEEEEEEENS5_IJNSA_ILi64EEENSA_ILi256EEENSA_ILi128EEEEEENS_12float_e4m3_tENS5_IJlSC_lEEESJ_SK_NS4_8TiledMMAINS4_8MMA_AtomIJNS4_10MMA_TraitsINS4_19SM100_MMA_F8F6F4_SSEJSJ_SJ_fSF_SG_NS4_17integral_constantINS4_4UMMA5MajorELSR_0EEESS_NSP_INSQ_7ScaleInELST_0EEESU_EEEEEENS4_6LayoutINS5_IJSC_SC_SC_EEENS5_IJNSA_ILi0EEESZ_SZ_EEEEENS5_IJNS4_10UnderscoreES12_S12_EEEEENS4_23SM90_TMA_LOAD_MULTICASTENS4_14ComposedLayoutINS4_7SwizzleILi3ELi4ELi3EEENS4_18smem_ptr_flag_bitsILi8EEENSX_INS5_IJNSA_ILi8EEESH_EEENS5_IJSH_SC_EEEEEEEvNS4_8identityES15_S1F_vS1G_EENS_8epilogue10collective18CollectiveEpilogueINS1I_23Sm100TmaWarpSpecializedILi4ELi2ELi32ELb0ELb0EEEJSI_NS5_IJNSX_ISF_SC_EES1N_EEESJ_SK_SJ_SK_NS1I_6fusion15FusionCallbacksIS1M_NS1P_17LinearCombinationISJ_fSJ_fLNS_15FloatRoundStyleE2EEESI_S1O_JEEENS4_5SM1004TMEM4LOAD26SM100_TMEM_LOAD_16dp32b32xENS4_13SM90_TMA_LOADENS16_INS17_ILi2ELi4ELi3EEES1A_NSX_INS5_IJS1B_SF_EEENS5_IJSF_SC_EEEEEEENS4_39AutoVectorizingCopyWithAssumedAlignmentILi128EEENS4_14SM90_TMA_STOREES24_S26_S26_EEEvvEEEEvNT_6ParamsE) ;  /* 0xffffff5c04287950 */ /* 0x000fea0003c3ffff */
        .weak           $__internal_2_$__cuda_sm10x_tcgen05_guardrail_trap_unallocated_columns_being_dealloced
        .type           $__internal_2_$__cuda_sm10x_tcgen05_guardrail_trap_unallocated_columns_being_dealloced,@function
        .size           $__internal_2_$__cuda_sm10x_tcgen05_guardrail_trap_unallocated_columns_being_dealloced,(.L_x_174 - $__internal_2_$__cuda_sm10x_tcgen05_guardrail_trap_unallocated_columns_being_dealloced)
$__internal_2_$__cuda_sm10x_tcgen05_guardrail_trap_unallocated_columns_being_dealloced:
[----:B------:R-:W-:Y:S05]  /*a360*/  BPT.TRAP 0x1 ;  /* 0x000000040000795c */ /* 0x000fea0000300000 */
[----:B------:R-:W-:-:S04]  /*a370*/  HFMA2 R3, -RZ, RZ, 0, 0 ;  /* 0x00000000ff037431 */ /* 0x000fc800000001ff */
[----:B------:R-:W-:Y:S05]  /*a380*/  RET.REL.NODEC R2 `(_ZN7cutlass13device_kernelINS_4gemm6kernel13GemmUniversalIN4cute5tupleIJiiiiEEENS1_10collective13CollectiveMmaINS1_35MainloopSm100TmaUmmaWarpSpecializedILi3ELi2ELi4ENS5_IJNS4_1CILi2EEESB_NSA_ILi1EEEEEEEENS5_IJNSA_ILi64EEENSA_ILi256EEENSA_ILi128EEEEEENS_12float_e4m3_tENS5_IJlSC_lEEESJ_SK_NS4_8TiledMMAINS4_8MMA_AtomIJNS4_10MMA_TraitsINS4_19SM100_MMA_F8F6F4_SSEJSJ_SJ_fSF_SG_NS4_17integral_constantINS4_4UMMA5MajorELSR_0EEESS_NSP_INSQ_7ScaleInELST_0EEESU_EEEEEENS4_6LayoutINS5_IJSC_SC_SC_EEENS5_IJNSA_ILi0EEESZ_SZ_EEEEENS5_IJNS4_10UnderscoreES12_S12_EEEEENS4_23SM90_TMA_LOAD_MULTICASTENS4_14ComposedLayoutINS4_7SwizzleILi3ELi4ELi3EEENS4_18smem_ptr_flag_bitsILi8EEENSX_INS5_IJNSA_ILi8EEESH_EEENS5_IJSH_SC_EEEEEEEvNS4_8identityES15_S1F_vS1G_EENS_8epilogue10collective18CollectiveEpilogueINS1I_23Sm100TmaWarpSpecializedILi4ELi2ELi32ELb0ELb0EEEJSI_NS5_IJNSX_ISF_SC_EES1N_EEESJ_SK_SJ_SK_NS1I_6fusion15FusionCallbacksIS1M_NS1P_17LinearCombinationISJ_fSJ_fLNS_15FloatRoundStyleE2EEESI_S1O_JEEENS4_5SM1004TMEM4LOAD26SM100_TMEM_LOAD_16dp32b32xENS4_13SM90_TMA_LOADENS16_INS17_ILi2ELi4ELi3EEES1A_NSX_INS5_IJS1B_SF_EEENS5_IJSF_SC_EEEEEEENS4_39AutoVectorizingCopyWithAssumedAlignmentILi128EEENS4_14SM90_TMA_STOREES24_S26_S26_EEEvvEEEEvNT_6ParamsE) ;  /* 0xffffff5c021c7950 */ /* 0x000fea0003c3ffff */
.L_x_173:
[----:B------:R-:W-:-:S00]  /*a390*/  BRA `(.L_x_173) ;  /* 0xfffffffc00fc7947 */ /* 0x000fc0000383ffff */
[----:B------:R-:W-:-:S00]  /*a3a0*/  NOP ;  /* 0x0000000000007918 */ /* 0x000fc00000000000 */
        /* <DEDUP_REMOVED lines=13> */
.L_x_174:


//--------------------- .nv.global.init           --------------------------
	.section	.nv.global.init,"aw",@progbits
.nv.global.init:
	.type		$str$27,@object
	.size		$str$27,($str$28 - $str$27)
$str$27:
        /*0000*/ 	.byte	0x28, 0x61, 0x64, 0x64, 0x72, 0x65, 0x73, 0x73, 0x20, 0x26, 0x20, 0x6d, 0x61, 0x73, 0x6b, 0x29
        /*0010*/ 	.byte	0x20, 0x3d, 0x3d, 0x20, 0x30, 0x00
	.type		$str$28,@object
	.size		$str$28,($str$26 - $str$28)
$str$28:
        /*0016*/ 	.byte	0x2f, 0x74, 0x6d, 0x70, 0x2f, 0x63, 0x75, 0x74, 0x6c, 0x61, 0x73, 0x73, 0x5f, 0x73, 0x77, 0x65
        /*0026*/ 	.byte	0x65, 0x70, 0x5f, 0x73, 0x72, 0x63, 0x2f, 0x69, 0x6e, 0x63, 0x6c, 0x75, 0x64, 0x65, 0x2f, 0x63
        /*0036*/ 	.byte	0x75, 0x74, 0x65, 0x2f, 0x70, 0x6f, 0x69, 0x6e, 0x74, 0x65, 0x72, 0x5f, 0x66, 0x6c, 0x61, 0x67
        /*0046*/ 	.byte	0x67, 0x65, 0x64, 0x2e, 0x68, 0x70, 0x70, 0x00
	.type		$str$26,@object
	.size		$str$26,($str$25 - $str$26)
$str$26:
        /*004e*/ 	.byte	0x2f, 0x74, 0x6d, 0x70, 0x2f, 0x63, 0x75, 0x74, 0x6c, 0x61, 0x73, 0x73, 0x5f, 0x73, 0x77, 0x65
        /*005e*/ 	.byte	0x65, 0x70, 0x5f, 0x73, 0x72, 0x63, 0x2f, 0x69, 0x6e, 0x63, 0x6c, 0x75, 0x64, 0x65, 0x2f, 0x63
        /*006e*/ 	.byte	0x75, 0x74, 0x65, 0x2f, 0x61, 0x74, 0x6f, 0x6d, 0x2f, 0x63, 0x6f, 0x70, 0x79, 0x5f, 0x74, 0x72
        /*007e*/ 	.byte	0x61, 0x69, 0x74, 0x73, 0x5f, 0x73, 0x6d, 0x31, 0x30, 0x30, 0x2e, 0x68, 0x70, 0x70, 0x00
	.type		$str$25,@object
	.size		$str$25,(__unnamed_1 - $str$25)
$str$25:
        /*008d*/ 	.byte	0x28, 0x28, 0x75, 0x69, 0x6e, 0x74, 0x33, 0x32, 0x5f, 0x74, 0x28, 0x74, 0x68, 0x72, 0x65, 0x61
        /*009d*/ 	.byte	0x64, 0x49, 0x64, 0x78, 0x2e, 0x78, 0x29, 0x20, 0x2f, 0x20, 0x33, 0x32, 0x29, 0x20, 0x25, 0x20
        /*00ad*/ 	.byte	0x34, 0x29, 0x20, 0x3d, 0x3d, 0x20, 0x28, 0x28, 0x28, 0x74, 0x6d, 0x65, 0x6d, 0x5f, 0x61, 0x64
        /*00bd*/ 	.byte	0x64, 0x72, 0x20, 0x3e, 0x3e, 0x20, 0x31, 0x36, 0x29, 0x20, 0x2f, 0x20, 0x33, 0x32, 0x29, 0x20
        /*00cd*/ 	.byte	0x25, 0x20, 0x34, 0x29, 0x00
	.type		__unnamed_1,@object
	.size		__unnamed_1,(__unnamed_2 - __unnamed_1)
__unnamed_1:
        /*00d2*/ 	.byte	0x61, 0x75, 0x74, 0x6f, 0x20, 0x63, 0x75, 0x74, 0x65, 0x3a, 0x3a, 0x61, 0x73, 0x5f, 0x70, 0x6f
        /* <DEDUP_REMOVED lines=24> */
        /*0262*/ 	.byte	0x3c, 0x34, 0x30, 0x39, 0x36, 0x3e, 0x3e, 0x3e, 0x3e, 0x5d, 0x00
	.type		__unnamed_2,@object
	.size		__unnamed_2,(__unnamed_3 - __unnamed_2)
__unnamed_2:
        /* <DEDUP_REMOVED lines=26> */
	.type		__unnamed_3,@object
	.size		__unnamed_3,(.L_3 - __unnamed_3)
__unnamed_3:
        /* <DEDUP_REMOVED lines=40> */
        /*0688*/ 	.byte	0x74, 0x65, 0x3a, 0x3a, 0x43, 0x3c, 0x30, 0x3e, 0x3e, 0x3e, 0x3e, 0x5d, 0x00
.L_3:


//--------------------- .nv.shared._ZN7cutlass13device_kernelINS_4gemm6kernel13GemmUniversalIN4cute5tupleIJiiiiEEENS1_10collective13CollectiveMmaINS1_35MainloopSm100TmaUmmaWarpSpecializedILi3ELi2ELi4ENS5_IJNS4_1CILi2EEESB_NSA_ILi1EEEEEEEENS5_IJNSA_ILi64EEENSA_ILi256EEENSA_ILi128EEEEEENS_12float_e4m3_tENS5_IJlSC_lEEESJ_SK_NS4_8TiledMMAINS4_8MMA_AtomIJNS4_10MMA_TraitsINS4_19SM100_MMA_F8F6F4_SSEJSJ_SJ_fSF_SG_NS4_17integral_constantINS4_4UMMA5MajorELSR_0EEESS_NSP_INSQ_7ScaleInELST_0EEESU_EEEEEENS4_6LayoutINS5_IJSC_SC_SC_EEENS5_IJNSA_ILi0EEESZ_SZ_EEEEENS5_IJNS4_10UnderscoreES12_S12_EEEEENS4_23SM90_TMA_LOAD_MULTICASTENS4_14ComposedLayoutINS4_7SwizzleILi3ELi4ELi3EEENS4_18smem_ptr_flag_bitsILi8EEENSX_INS5_IJNSA_ILi8EEESH_EEENS5_IJSH_SC_EEEEEEEvNS4_8identityES15_S1F_vS1G_EENS_8epilogue10collective18CollectiveEpilogueINS1I_23Sm100TmaWarpSpecializedILi4ELi2ELi32ELb0ELb0EEEJSI_NS5_IJNSX_ISF_SC_EES1N_EEESJ_SK_SJ_SK_NS1I_6fusion15FusionCallbacksIS1M_NS1P_17LinearCombinationISJ_fSJ_fLNS_15FloatRoundStyleE2EEESI_S1O_JEEENS4_5SM1004TMEM4LOAD26SM100_TMEM_LOAD_16dp32b32xENS4_13SM90_TMA_LOADENS16_INS17_ILi2ELi4ELi3EEES1A_NSX_INS5_IJS1B_SF_EEENS5_IJSF_SC_EEEEEEENS4_39AutoVectorizingCopyWithAssumedAlignmentILi128EEENS4_14SM90_TMA_STOREES24_S26_S26_EEEvvEEEEvNT_6ParamsE --------------------------
	.section	.nv.shared._ZN7cutlass13device_kernelINS_4gemm6kernel13GemmUniversalIN4cute5tupleIJiiiiEEENS1_10collective13CollectiveMmaINS1_35MainloopSm100TmaUmmaWarpSpecializedILi3ELi2ELi4ENS5_IJNS4_1CILi2EEESB_NSA_ILi1EEEEEEEENS5_IJNSA_ILi64EEENSA_ILi256EEENSA_ILi128EEEEEENS_12float_e4m3_tENS5_IJlSC_lEEESJ_SK_NS4_8TiledMMAINS4_8MMA_AtomIJNS4_10MMA_TraitsINS4_19SM100_MMA_F8F6F4_SSEJSJ_SJ_fSF_SG_NS4_17integral_constantINS4_4UMMA5MajorELSR_0EEESS_NSP_INSQ_7ScaleInELST_0EEESU_EEEEEENS4_6LayoutINS5_IJSC_SC_SC_EEENS5_IJNSA_ILi0EEESZ_SZ_EEEEENS5_IJNS4_10UnderscoreES12_S12_EEEEENS4_23SM90_TMA_LOAD_MULTICASTENS4_14ComposedLayoutINS4_7SwizzleILi3ELi4ELi3EEENS4_18smem_ptr_flag_bitsILi8EEENSX_INS5_IJNSA_ILi8EEESH_EEENS5_IJSH_SC_EEEEEEEvNS4_8identityES15_S1F_vS1G_EENS_8epilogue10collective18CollectiveEpilogueINS1I_23Sm100TmaWarpSpecializedILi4ELi2ELi32ELb0ELb0EEEJSI_NS5_IJNSX_ISF_SC_EES1N_EEESJ_SK_SJ_SK_NS1I_6fusion15FusionCallbacksIS1M_NS1P_17LinearCombinationISJ_fSJ_fLNS_15FloatRoundStyleE2EEESI_S1O_JEEENS4_5SM1004TMEM4LOAD26SM100_TMEM_LOAD_16dp32b32xENS4_13SM90_TMA_LOADENS16_INS17_ILi2ELi4ELi3EEES1A_NSX_INS5_IJS1B_SF_EEENS5_IJSF_SC_EEEEEEENS4_39AutoVectorizingCopyWithAssumedAlignmentILi128EEENS4_14SM90_TMA_STOREES24_S26_S26_EEEvvEEEEvNT_6ParamsE,"aw",@nobits
	.sectionflags	@""
	.align	16
	.zero		1024


//--------------------- .nv.shared.reserved.0     --------------------------
	.section	.nv.shared.reserved.0,"aw",@nobits
	.weak		__nv_reservedSMEM_offset_0_alias
	.size		__nv_reservedSMEM_offset_0_alias, 0, 64
	.other		__nv_reservedSMEM_offset_0_alias,@"STO_CUDA_RESERVED_SHARED STV_DEFAULT"
__nv_reservedSMEM_offset_0_alias:
	.zero		0
.nv.shared.reserved.0:
	.zero		64
	.weak		__nv_reservedSMEM_tcgen05_partition
	.type		__nv_reservedSMEM_tcgen05_partition,@object
	.size		__nv_reservedSMEM_tcgen05_partition,(.L_0 - __nv_reservedSMEM_tcgen05_partition)
__nv_reservedSMEM_tcgen05_partition:
	.zero		32
.L_0:


//--------------------- .nv.global                --------------------------
	.section	.nv.global,"aw",@nobits
.nv.global:
	.type		_ZN39_INTERNAL_1ca9c316_4_k_cu_cb2591de_85814cute1_E,@object
	.size		_ZN39_INTERNAL_1ca9c316_4_k_cu_cb2591de_85814cute1_E,(_ZN39_INTERNAL_1ca9c316_4_k_cu_cb2591de_85814cuda3std3__45__cpo6cbeginE - _ZN39_INTERNAL_1ca9c316_4_k_cu_cb2591de_85814cute1_E)
_ZN39_INTERNAL_1ca9c316_4_k_cu_cb2591de_85814cute1_E:
	.zero		1
	.type		_ZN39_INTERNAL_1ca9c316_4_k_cu_cb2591de_85814cuda3std3__45__cpo6cbeginE,@object
	.size		_ZN39_INTERNAL_1ca9c316_4_k_cu_cb2591de_85814cuda3std3__45__cpo6cbeginE,(_ZN39_INTERNAL_1ca9c316_4_k_cu_cb2591de_85814cuda3std3__48in_placeE - _ZN39_INTERNAL_1ca9c316_4_k_cu_cb2591de_85814cuda3std3__45__cpo6cbeginE)
_ZN39_INTERNAL_1ca9c316_4_k_cu_cb2591de_85814cuda3std3__45__cpo6cbeginE:
	.zero		1
	.type		_ZN39_INTERNAL_1ca9c316_4_k_cu_cb2591de_85814cuda3std3__48in_placeE,@object
	.size		_ZN39_INTERNAL_1ca9c316_4_k_cu_cb2591de_85814cuda3std3__48in_placeE,(_ZN39_INTERNAL_1ca9c316_4_k_cu_cb2591de_85814cuda3std6ranges3__45__cpo9iter_moveE - _ZN39_INTERNAL_1ca9c316_4_k_cu_cb2591de_85814cuda3std3__48in_placeE)
_ZN39_INTERNAL_1ca9c316_4_k_cu_cb2591de_85814cuda3std3__48in_placeE:
	.zero		1
	.type		_ZN39_INTERNAL_1ca9c316_4_k_cu_cb2591de_85814cuda3std6ranges3__45__cpo9iter_moveE,@object
	.size		_ZN39_INTERNAL_1ca9c316_4_k_cu_cb2591de_85814cuda3std6ranges3__45__cpo9iter_moveE,(_ZN39_INTERNAL_1ca9c316_4_k_cu_cb2591de_85814cuda3std3__45__cpo5beginE - _ZN39_INTERNAL_1ca9c316_4_k_cu_cb2591de_85814cuda3std6ranges3__45__cpo9iter_moveE)
_ZN39_INTERNAL_1ca9c316_4_k_cu_cb2591de_85814cuda3std6ranges3__45__cpo9iter_moveE:
	.zero		1
	.type		_ZN39_INTERNAL_1ca9c316_4_k_cu_cb2591de_85814cuda3std3__45__cpo5beginE,@object
	.size		_ZN39_INTERNAL_1ca9c316_4_k_cu_cb2591de_85814cuda3std3__45__cpo5beginE,(_ZN39_INTERNAL_1ca9c316_4_k_cu_cb2591de_85814cuda3std3__441_GLOBAL__N__1ca9c316_4_k_cu_cb2591de_85816ignoreE - _ZN39_INTERNAL_1ca9c316_4_k_cu_cb2591de_85814cuda3std3__45__cpo5beginE)
_ZN39_INTERNAL_1ca9c316_4_k_cu_cb2591de_85814cuda3std3__45__cpo5beginE:
	.zero		1
	.type		_ZN39_INTERNAL_1ca9c316_4_k_cu_cb2591de_85814cuda3std3__441_GLOBAL__N__1ca9c316_4_k_cu_cb2591de_85816ignoreE,@object
	.size		_ZN39_INTERNAL_1ca9c316_4_k_cu_cb2591de_85814cuda3std3__441_GLOBAL__N__1ca9c316_4_k_cu_cb2591de_85816ignoreE,(_ZN39_INTERNAL_1ca9c316_4_k_cu_cb2591de_85814cute7productE - _ZN39_INTERNAL_1ca9c316_4_k_cu_cb2591de_85814cuda3std3__441_GLOBAL__N__1ca9c316_4_k_cu_cb2591de_85816ignoreE)
_ZN39_INTERNAL_1ca9c316_4_k_cu_cb2591de_85814cuda3std3__441_GLOBAL__N__1ca9c316_4_k_cu_cb2591de_85816ignoreE:
	.zero		1
	.type		_ZN39_INTERNAL_1ca9c316_4_k_cu_cb2591de_85814cute7productE,@object
	.size		_ZN39_INTERNAL_1ca9c316_4_k_cu_cb2591de_85814cute7productE,(_ZN39_INTERNAL_1ca9c316_4_k_cu_cb2591de_85814cuda3std3__45__cpo3endE - _ZN39_INTERNAL_1ca9c316_4_k_cu_cb2591de_85814cute7productE)
_ZN39_INTERNAL_1ca9c316_4_k_cu_cb2591de_85814cute7productE:
	.zero		1
	.type		_ZN39_INTERNAL_1ca9c316_4_k_cu_cb2591de_85814cuda3std3__45__cpo3endE,@object
	.size		_ZN39_INTERNAL_1ca9c316_4_k_cu_cb2591de_85814cuda3std3__45__cpo3endE,(_ZN39_INTERNAL_1ca9c316_4_k_cu_cb2591de_85814cuda3std3__419piecewise_constructE - _ZN39_INTERNAL_1ca9c316_4_k_cu_cb2591de_85814cuda3std3__45__cpo3endE)
_ZN39_INTERNAL_1ca9c316_4_k_cu_cb2591de_85814cuda3std3__45__cpo3endE:
	.zero		1
	.type		_ZN39_INTERNAL_1ca9c316_4_k_cu_cb2591de_85814cuda3std3__419piecewise_constructE,@object
	.size		_ZN39_INTERNAL_1ca9c316_4_k_cu_cb2591de_85814cuda3std3__419piecewise_constructE,(_ZN39_INTERNAL_1ca9c316_4_k_cu_cb2591de_85814cuda3std3__45__cpo4cendE - _ZN39_INTERNAL_1ca9c316_4_k_cu_cb2591de_85814cuda3std3__419piecewise_constructE)
_ZN39_INTERNAL_1ca9c316_4_k_cu_cb2591de_85814cuda3std3__419piecewise_constructE:
	.zero		1
	.type		_ZN39_INTERNAL_1ca9c316_4_k_cu_cb2591de_85814cuda3std3__45__cpo4cendE,@object
	.size		_ZN39_INTERNAL_1ca9c316_4_k_cu_cb2591de_85814cuda3std3__45__cpo4cendE,(_ZN39_INTERNAL_1ca9c316_4_k_cu_cb2591de_85814cuda3std6ranges3__45__cpo4swapE - _ZN39_INTERNAL_1ca9c316_4_k_cu_cb2591de_85814cuda3std3__45__cpo4cendE)
_ZN39_INTERNAL_1ca9c316_4_k_cu_cb2591de_85814cuda3std3__45__cpo4cendE:
	.zero		1
	.type		_ZN39_INTERNAL_1ca9c316_4_k_cu_cb2591de_85814cuda3std6ranges3__45__cpo4swapE,@object
	.size		_ZN39_INTERNAL_1ca9c316_4_k_cu_cb2591de_85814cuda3std6ranges3__45__cpo4swapE,(.L_11 - _ZN39_INTERNAL_1ca9c316_4_k_cu_cb2591de_85814cuda3std6ranges3__45__cpo4swapE)
_ZN39_INTERNAL_1ca9c316_4_k_cu_cb2591de_85814cuda3std6ranges3__45__cpo4swapE:
	.zero		1
.L_11:


//--------------------- .nv.constant0._ZN7cutlass13device_kernelINS_4gemm6kernel13GemmUniversalIN4cute5tupleIJiiiiEEENS1_10collective13CollectiveMmaINS1_35MainloopSm100TmaUmmaWarpSpecializedILi3ELi2ELi4ENS5_IJNS4_1CILi2EEESB_NSA_ILi1EEEEEEEENS5_IJNSA_ILi64EEENSA_ILi256EEENSA_ILi128EEEEEENS_12float_e4m3_tENS5_IJlSC_lEEESJ_SK_NS4_8TiledMMAINS4_8MMA_AtomIJNS4_10MMA_TraitsINS4_19SM100_MMA_F8F6F4_SSEJSJ_SJ_fSF_SG_NS4_17integral_constantINS4_4UMMA5MajorELSR_0EEESS_NSP_INSQ_7ScaleInELST_0EEESU_EEEEEENS4_6LayoutINS5_IJSC_SC_SC_EEENS5_IJNSA_ILi0EEESZ_SZ_EEEEENS5_IJNS4_10UnderscoreES12_S12_EEEEENS4_23SM90_TMA_LOAD_MULTICASTENS4_14ComposedLayoutINS4_7SwizzleILi3ELi4ELi3EEENS4_18smem_ptr_flag_bitsILi8EEENSX_INS5_IJNSA_ILi8EEESH_EEENS5_IJSH_SC_EEEEEEEvNS4_8identityES15_S1F_vS1G_EENS_8epilogue10collective18CollectiveEpilogueINS1I_23Sm100TmaWarpSpecializedILi4ELi2ELi32ELb0ELb0EEEJSI_NS5_IJNSX_ISF_SC_EES1N_EEESJ_SK_SJ_SK_NS1I_6fusion15FusionCallbacksIS1M_NS1P_17LinearCombinationISJ_fSJ_fLNS_15FloatRoundStyleE2EEESI_S1O_JEEENS4_5SM1004TMEM4LOAD26SM100_TMEM_LOAD_16dp32b32xENS4_13SM90_TMA_LOADENS16_INS17_ILi2ELi4ELi3EEES1A_NSX_INS5_IJS1B_SF_EEENS5_IJSF_SC_EEEEEEENS4_39AutoVectorizingCopyWithAssumedAlignmentILi128EEENS4_14SM90_TMA_STOREES24_S26_S26_EEEvvEEEEvNT_6ParamsE --------------------------
	.section	.nv.constant0._ZN7cutlass13device_kernelINS_4gemm6kernel13GemmUniversalIN4cute5tupleIJiiiiEEENS1_10collective13CollectiveMmaINS1_35MainloopSm100TmaUmmaWarpSpecializedILi3ELi2ELi4ENS5_IJNS4_1CILi2EEESB_NSA_ILi1EEEEEEEENS5_IJNSA_ILi64EEENSA_ILi256EEENSA_ILi128EEEEEENS_12float_e4m3_tENS5_IJlSC_lEEESJ_SK_NS4_8TiledMMAINS4_8MMA_AtomIJNS4_10MMA_TraitsINS4_19SM100_MMA_F8F6F4_SSEJSJ_SJ_fSF_SG_NS4_17integral_constantINS4_4UMMA5MajorELSR_0EEESS_NSP_INSQ_7ScaleInELST_0EEESU_EEEEEENS4_6LayoutINS5_IJSC_SC_SC_EEENS5_IJNSA_ILi0EEESZ_SZ_EEEEENS5_IJNS4_10UnderscoreES12_S12_EEEEENS4_23SM90_TMA_LOAD_MULTICASTENS4_14ComposedLayoutINS4_7SwizzleILi3ELi4ELi3EEENS4_18smem_ptr_flag_bitsILi8EEENSX_INS5_IJNSA_ILi8EEESH_EEENS5_IJSH_SC_EEEEEEEvNS4_8identityES15_S1F_vS1G_EENS_8epilogue10collective18CollectiveEpilogueINS1I_23Sm100TmaWarpSpecializedILi4ELi2ELi32ELb0ELb0EEEJSI_NS5_IJNSX_ISF_SC_EES1N_EEESJ_SK_SJ_SK_NS1I_6fusion15FusionCallbacksIS1M_NS1P_17LinearCombinationISJ_fSJ_fLNS_15FloatRoundStyleE2EEESI_S1O_JEEENS4_5SM1004TMEM4LOAD26SM100_TMEM_LOAD_16dp32b32xENS4_13SM90_TMA_LOADENS16_INS17_ILi2ELi4ELi3EEES1A_NSX_INS5_IJS1B_SF_EEENS5_IJSF_SC_EEEEEEENS4_39AutoVectorizingCopyWithAssumedAlignmentILi128EEENS4_14SM90_TMA_STOREES24_S26_S26_EEEvvEEEEvNT_6ParamsE,"a",@progbits
	.sectionflags	@""
	.align	4
.nv.constant0._ZN7cutlass13device_kernelINS_4gemm6kernel13GemmUniversalIN4cute5tupleIJiiiiEEENS1_10collective13CollectiveMmaINS1_35MainloopSm100TmaUmmaWarpSpecializedILi3ELi2ELi4ENS5_IJNS4_1CILi2EEESB_NSA_ILi1EEEEEEEENS5_IJNSA_ILi64EEENSA_ILi256EEENSA_ILi128EEEEEENS_12float_e4m3_tENS5_IJlSC_lEEESJ_SK_NS4_8TiledMMAINS4_8MMA_AtomIJNS4_10MMA_TraitsINS4_19SM100_MMA_F8F6F4_SSEJSJ_SJ_fSF_SG_NS4_17integral_constantINS4_4UMMA5MajorELSR_0EEESS_NSP_INSQ_7ScaleInELST_0EEESU_EEEEEENS4_6LayoutINS5_IJSC_SC_SC_EEENS5_IJNSA_ILi0EEESZ_SZ_EEEEENS5_IJNS4_10UnderscoreES12_S12_EEEEENS4_23SM90_TMA_LOAD_MULTICASTENS4_14ComposedLayoutINS4_7SwizzleILi3ELi4ELi3EEENS4_18smem_ptr_flag_bitsILi8EEENSX_INS5_IJNSA_ILi8EEESH_EEENS5_IJSH_SC_EEEEEEEvNS4_8identityES15_S1F_vS1G_EENS_8epilogue10collective18CollectiveEpilogueINS1I_23Sm100TmaWarpSpecializedILi4ELi2ELi32ELb0ELb0EEEJSI_NS5_IJNSX_ISF_SC_EES1N_EEESJ_SK_SJ_SK_NS1I_6fusion15FusionCallbacksIS1M_NS1P_17LinearCombinationISJ_fSJ_fLNS_15FloatRoundStyleE2EEESI_S1O_JEEENS4_5SM1004TMEM4LOAD26SM100_TMEM_LOAD_16dp32b32xENS4_13SM90_TMA_LOADENS16_INS17_ILi2ELi4ELi3EEES1A_NSX_INS5_IJS1B_SF_EEENS5_IJSF_SC_EEEEEEENS4_39AutoVectorizingCopyWithAssumedAlignmentILi128EEENS4_14SM90_TMA_STOREES24_S26_S26_EEEvvEEEEvNT_6ParamsE:
	.zero		2944


//--------------------- SYMBOLS --------------------------

	.type		.nv.reservedSmem.offset0,@object
	.size		.nv.reservedSmem.offset0,0x4
	.type		.nv.reservedSmem.cap,@object
	.size		.nv.reservedSmem.cap,0x4
	.type		__assertfail,@function
